//
// Generated by NVIDIA NVVM Compiler
//
// Compiler Build ID: CL-36424714
// Cuda compilation tools, release 13.0, V13.0.88
// Based on NVVM 20.0.0
//

.version 9.0
.target sm_100
.address_size 64

	// .globl	_Z18pixelizationKernelPhS_iii
// _ZZ18pixelizationKernelPhS_iiiE8pixelVal has been demoted

.visible .entry _Z18pixelizationKernelPhS_iii(
	.param .u64 .ptr .align 1 _Z18pixelizationKernelPhS_iii_param_0,
	.param .u64 .ptr .align 1 _Z18pixelizationKernelPhS_iii_param_1,
	.param .u32 _Z18pixelizationKernelPhS_iii_param_2,
	.param .u32 _Z18pixelizationKernelPhS_iii_param_3,
	.param .u32 _Z18pixelizationKernelPhS_iii_param_4
)
{
	.reg .pred 	%p<2>;
	.reg .b32 	%r<21>;
	.reg .b64 	%rd<9>;
	// demoted variable
	.shared .align 4 .b8 _ZZ18pixelizationKernelPhS_iiiE8pixelVal[12];
	ld.param.u64 	%rd1, [_Z18pixelizationKernelPhS_iii_param_0];
	ld.param.u64 	%rd2, [_Z18pixelizationKernelPhS_iii_param_1];
	ld.param.u32 	%r3, [_Z18pixelizationKernelPhS_iii_param_2];
	ld.param.u32 	%r2, [_Z18pixelizationKernelPhS_iii_param_4];
	mov.u32 	%r4, %ctaid.x;
	mov.u32 	%r5, %ntid.x;
	mov.u32 	%r6, %tid.x;
	mad.lo.s32 	%r7, %r4, %r5, %r6;
	mov.u32 	%r8, %ctaid.y;
	mov.u32 	%r9, %ntid.y;
	mov.u32 	%r10, %tid.y;
	mad.lo.s32 	%r11, %r8, %r9, %r10;
	mad.lo.s32 	%r1, %r3, %r11, %r7;
	or.b32  	%r12, %r6, %r10;
	setp.ne.s32 	%p1, %r12, 0;
	@%p1 bra 	$L__BB0_2;
	cvta.to.global.u64 	%rd3, %rd1;
	mul.lo.s32 	%r13, %r1, %r2;
	cvt.s64.s32 	%rd4, %r13;
	add.s64 	%rd5, %rd3, %rd4;
	ld.global.u8 	%r14, [%rd5];
	st.shared.u32 	[_ZZ18pixelizationKernelPhS_iiiE8pixelVal], %r14;
	ld.global.u8 	%r15, [%rd5+1];
	st.shared.u32 	[_ZZ18pixelizationKernelPhS_iiiE8pixelVal+4], %r15;
	ld.global.u8 	%r16, [%rd5+2];
	st.shared.u32 	[_ZZ18pixelizationKernelPhS_iiiE8pixelVal+8], %r16;
$L__BB0_2:
	bar.sync 	0;
	mul.lo.s32 	%r17, %r1, %r2;
	cvta.to.global.u64 	%rd6, %rd2;
	ld.shared.u32 	%r18, [_ZZ18pixelizationKernelPhS_iiiE8pixelVal];
	cvt.s64.s32 	%rd7, %r17;
	add.s64 	%rd8, %rd6, %rd7;
	st.global.u8 	[%rd8], %r18;
	ld.shared.u32 	%r19, [_ZZ18pixelizationKernelPhS_iiiE8pixelVal+4];
	st.global.u8 	[%rd8+1], %r19;
	ld.shared.u32 	%r20, [_ZZ18pixelizationKernelPhS_iiiE8pixelVal+8];
	st.global.u8 	[%rd8+2], %r20;
	ret;

}
	// .globl	_Z10blurKernelPhS_iii
.visible .entry _Z10blurKernelPhS_iii(
	.param .u64 .ptr .align 1 _Z10blurKernelPhS_iii_param_0,
	.param .u64 .ptr .align 1 _Z10blurKernelPhS_iii_param_1,
	.param .u32 _Z10blurKernelPhS_iii_param_2,
	.param .u32 _Z10blurKernelPhS_iii_param_3,
	.param .u32 _Z10blurKernelPhS_iii_param_4
)
{
	.reg .pred 	%p<14>;
	.reg .b32 	%r<233>;
	.reg .b64 	%rd<29>;

	ld.param.u64 	%rd3, [_Z10blurKernelPhS_iii_param_0];
	ld.param.u64 	%rd2, [_Z10blurKernelPhS_iii_param_1];
	ld.param.u32 	%r70, [_Z10blurKernelPhS_iii_param_2];
	ld.param.u32 	%r73, [_Z10blurKernelPhS_iii_param_3];
	ld.param.u32 	%r71, [_Z10blurKernelPhS_iii_param_4];
	cvta.to.global.u64 	%rd1, %rd3;
	mov.u32 	%r74, %ctaid.x;
	mov.u32 	%r75, %ntid.x;
	mov.u32 	%r76, %tid.x;
	mad.lo.s32 	%r77, %r74, %r75, %r76;
	mov.u32 	%r78, %ctaid.y;
	mov.u32 	%r79, %ntid.y;
	mov.u32 	%r80, %tid.y;
	mad.lo.s32 	%r81, %r78, %r79, %r80;
	mad.lo.s32 	%r1, %r70, %r81, %r77;
	max.s32 	%r2, %r77, 3;
	add.s32 	%r3, %r2, -3;
	add.s32 	%r82, %r77, 3;
	setp.lt.s32 	%p1, %r82, %r70;
	add.s32 	%r83, %r70, -1;
	selp.b32 	%r4, %r82, %r83, %p1;
	max.u32 	%r84, %r81, 3;
	add.s32 	%r5, %r84, -3;
	add.s32 	%r85, %r81, 3;
	setp.lt.s32 	%p2, %r85, %r73;
	add.s32 	%r86, %r73, -1;
	selp.b32 	%r6, %r85, %r86, %p2;
	sub.s32 	%r7, %r4, %r2;
	setp.lt.s32 	%p3, %r6, %r5;
	mov.b32 	%r230, 0;
	mov.u32 	%r231, %r230;
	mov.u32 	%r232, %r230;
	@%p3 bra 	$L__BB1_16;
	add.s32 	%r89, %r7, 4;
	xor.b32  	%r90, %r4, 4;
	sub.s32 	%r91, %r90, %r2;
	and.b32  	%r92, %r91, 7;
	add.s32 	%r8, %r92, -1;
	and.b32  	%r9, %r91, 3;
	shl.b32 	%r10, %r71, 3;
	and.b32  	%r93, %r89, -8;
	neg.s32 	%r11, %r93;
	mov.b32 	%r230, 0;
	cvt.s64.s32 	%rd22, %r71;
	mov.u32 	%r199, %r5;
$L__BB1_2:
	mov.u32 	%r15, %r199;
	setp.gt.s32 	%p4, %r3, %r4;
	@%p4 bra 	$L__BB1_15;
	sub.s32 	%r95, %r4, %r2;
	add.s32 	%r96, %r95, 3;
	setp.lt.u32 	%p5, %r96, 7;
	mul.lo.s32 	%r16, %r15, %r70;
	mov.u32 	%r222, %r3;
	@%p5 bra 	$L__BB1_7;
	add.s32 	%r97, %r3, %r16;
	mul.lo.s32 	%r204, %r71, %r97;
	mov.u32 	%r203, %r11;
	mov.u32 	%r205, %r2;
$L__BB1_5:
	.pragma "nounroll";
	cvt.s64.s32 	%rd4, %r204;
	add.s64 	%rd5, %rd1, %rd4;
	ld.global.u8 	%r98, [%rd5];
	add.s32 	%r99, %r232, %r98;
	ld.global.u8 	%r100, [%rd5+1];
	add.s32 	%r101, %r231, %r100;
	ld.global.u8 	%r102, [%rd5+2];
	add.s32 	%r103, %r230, %r102;
	cvt.s64.s32 	%rd6, %r71;
	add.s64 	%rd7, %rd5, %rd6;
	ld.global.u8 	%r104, [%rd7];
	add.s32 	%r105, %r99, %r104;
	ld.global.u8 	%r106, [%rd7+1];
	add.s32 	%r107, %r101, %r106;
	ld.global.u8 	%r108, [%rd7+2];
	add.s32 	%r109, %r103, %r108;
	add.s64 	%rd8, %rd7, %rd6;
	ld.global.u8 	%r110, [%rd8];
	add.s32 	%r111, %r105, %r110;
	ld.global.u8 	%r112, [%rd8+1];
	add.s32 	%r113, %r107, %r112;
	ld.global.u8 	%r114, [%rd8+2];
	add.s32 	%r115, %r109, %r114;
	add.s64 	%rd9, %rd8, %rd6;
	ld.global.u8 	%r116, [%rd9];
	add.s32 	%r117, %r111, %r116;
	ld.global.u8 	%r118, [%rd9+1];
	add.s32 	%r119, %r113, %r118;
	ld.global.u8 	%r120, [%rd9+2];
	add.s32 	%r121, %r115, %r120;
	add.s64 	%rd10, %rd9, %rd6;
	ld.global.u8 	%r122, [%rd10];
	add.s32 	%r123, %r117, %r122;
	ld.global.u8 	%r124, [%rd10+1];
	add.s32 	%r125, %r119, %r124;
	ld.global.u8 	%r126, [%rd10+2];
	add.s32 	%r127, %r121, %r126;
	add.s64 	%rd11, %rd10, %rd6;
	ld.global.u8 	%r128, [%rd11];
	add.s32 	%r129, %r123, %r128;
	ld.global.u8 	%r130, [%rd11+1];
	add.s32 	%r131, %r125, %r130;
	ld.global.u8 	%r132, [%rd11+2];
	add.s32 	%r133, %r127, %r132;
	add.s64 	%rd12, %rd11, %rd6;
	ld.global.u8 	%r134, [%rd12];
	add.s32 	%r135, %r129, %r134;
	ld.global.u8 	%r136, [%rd12+1];
	add.s32 	%r137, %r131, %r136;
	ld.global.u8 	%r138, [%rd12+2];
	add.s32 	%r139, %r133, %r138;
	add.s64 	%rd13, %rd12, %rd6;
	ld.global.u8 	%r140, [%rd13];
	add.s32 	%r232, %r135, %r140;
	ld.global.u8 	%r141, [%rd13+1];
	add.s32 	%r231, %r137, %r141;
	ld.global.u8 	%r142, [%rd13+2];
	add.s32 	%r230, %r139, %r142;
	add.s32 	%r205, %r205, 8;
	add.s32 	%r204, %r204, %r10;
	add.s32 	%r203, %r203, 8;
	setp.ne.s32 	%p6, %r203, 0;
	@%p6 bra 	$L__BB1_5;
	add.s32 	%r222, %r205, -3;
$L__BB1_7:
	sub.s32 	%r143, %r4, %r2;
	add.s32 	%r144, %r143, 4;
	and.b32  	%r145, %r144, 7;
	setp.eq.s32 	%p7, %r145, 0;
	@%p7 bra 	$L__BB1_15;
	setp.lt.u32 	%p8, %r8, 3;
	@%p8 bra 	$L__BB1_10;
	add.s32 	%r147, %r222, %r16;
	mul.lo.s32 	%r148, %r147, %r71;
	cvt.s64.s32 	%rd14, %r148;
	add.s64 	%rd15, %rd1, %rd14;
	ld.global.u8 	%r149, [%rd15];
	add.s32 	%r150, %r232, %r149;
	ld.global.u8 	%r151, [%rd15+1];
	add.s32 	%r152, %r231, %r151;
	ld.global.u8 	%r153, [%rd15+2];
	add.s32 	%r154, %r230, %r153;
	add.s64 	%rd17, %rd15, %rd22;
	ld.global.u8 	%r155, [%rd17];
	add.s32 	%r156, %r150, %r155;
	ld.global.u8 	%r157, [%rd17+1];
	add.s32 	%r158, %r152, %r157;
	ld.global.u8 	%r159, [%rd17+2];
	add.s32 	%r160, %r154, %r159;
	add.s64 	%rd18, %rd17, %rd22;
	ld.global.u8 	%r161, [%rd18];
	add.s32 	%r162, %r156, %r161;
	ld.global.u8 	%r163, [%rd18+1];
	add.s32 	%r164, %r158, %r163;
	ld.global.u8 	%r165, [%rd18+2];
	add.s32 	%r166, %r160, %r165;
	add.s64 	%rd19, %rd18, %rd22;
	ld.global.u8 	%r167, [%rd19];
	add.s32 	%r232, %r162, %r167;
	ld.global.u8 	%r168, [%rd19+1];
	add.s32 	%r231, %r164, %r168;
	ld.global.u8 	%r169, [%rd19+2];
	add.s32 	%r230, %r166, %r169;
	add.s32 	%r222, %r222, 4;
$L__BB1_10:
	setp.eq.s32 	%p9, %r9, 0;
	@%p9 bra 	$L__BB1_15;
	and.b32  	%r171, %r7, 3;
	setp.eq.s32 	%p10, %r171, 1;
	@%p10 bra 	$L__BB1_13;
	add.s32 	%r172, %r222, %r16;
	mul.lo.s32 	%r173, %r172, %r71;
	cvt.s64.s32 	%rd20, %r173;
	add.s64 	%rd21, %rd1, %rd20;
	ld.global.u8 	%r174, [%rd21];
	add.s32 	%r175, %r232, %r174;
	ld.global.u8 	%r176, [%rd21+1];
	add.s32 	%r177, %r231, %r176;
	ld.global.u8 	%r178, [%rd21+2];
	add.s32 	%r179, %r230, %r178;
	add.s64 	%rd23, %rd21, %rd22;
	ld.global.u8 	%r180, [%rd23];
	add.s32 	%r232, %r175, %r180;
	ld.global.u8 	%r181, [%rd23+1];
	add.s32 	%r231, %r177, %r181;
	ld.global.u8 	%r182, [%rd23+2];
	add.s32 	%r230, %r179, %r182;
	add.s32 	%r222, %r222, 2;
$L__BB1_13:
	and.b32  	%r183, %r7, 1;
	setp.eq.b32 	%p11, %r183, 1;
	not.pred 	%p12, %p11;
	@%p12 bra 	$L__BB1_15;
	add.s32 	%r184, %r222, %r16;
	mul.lo.s32 	%r185, %r184, %r71;
	cvt.s64.s32 	%rd24, %r185;
	add.s64 	%rd25, %rd1, %rd24;
	ld.global.u8 	%r186, [%rd25];
	add.s32 	%r232, %r232, %r186;
	ld.global.u8 	%r187, [%rd25+1];
	add.s32 	%r231, %r231, %r187;
	ld.global.u8 	%r188, [%rd25+2];
	add.s32 	%r230, %r230, %r188;
$L__BB1_15:
	add.s32 	%r199, %r15, 1;
	setp.lt.s32 	%p13, %r15, %r6;
	@%p13 bra 	$L__BB1_2;
$L__BB1_16:
	sub.s32 	%r189, %r6, %r5;
	add.s32 	%r190, %r7, 4;
	mad.lo.s32 	%r191, %r190, %r189, %r190;
	mul.lo.s32 	%r192, %r1, %r71;
	cvta.to.global.u64 	%rd26, %rd2;
	div.s32 	%r193, %r232, %r191;
	cvt.s64.s32 	%rd27, %r192;
	add.s64 	%rd28, %rd26, %rd27;
	st.global.u8 	[%rd28], %r193;
	div.s32 	%r194, %r231, %r191;
	st.global.u8 	[%rd28+1], %r194;
	div.s32 	%r195, %r230, %r191;
	st.global.u8 	[%rd28+2], %r195;
	ret;

}
	// .globl	_Z14dilationKernelPhS_iii
.visible .entry _Z14dilationKernelPhS_iii(
	.param .u64 .ptr .align 1 _Z14dilationKernelPhS_iii_param_0,
	.param .u64 .ptr .align 1 _Z14dilationKernelPhS_iii_param_1,
	.param .u32 _Z14dilationKernelPhS_iii_param_2,
	.param .u32 _Z14dilationKernelPhS_iii_param_3,
	.param .u32 _Z14dilationKernelPhS_iii_param_4
)
{
	.reg .pred 	%p<47>;
	.reg .b16 	%rs<20>;
	.reg .b32 	%r<198>;
	.reg .b64 	%rd<21>;

	ld.param.u64 	%rd3, [_Z14dilationKernelPhS_iii_param_0];
	ld.param.u64 	%rd2, [_Z14dilationKernelPhS_iii_param_1];
	ld.param.u32 	%r60, [_Z14dilationKernelPhS_iii_param_2];
	ld.param.u32 	%r62, [_Z14dilationKernelPhS_iii_param_3];
	ld.param.u32 	%r61, [_Z14dilationKernelPhS_iii_param_4];
	cvta.to.global.u64 	%rd1, %rd3;
	mov.u32 	%r63, %ctaid.x;
	mov.u32 	%r64, %ntid.x;
	mov.u32 	%r65, %tid.x;
	mad.lo.s32 	%r66, %r63, %r64, %r65;
	mov.u32 	%r67, %ctaid.y;
	mov.u32 	%r68, %ntid.y;
	mov.u32 	%r69, %tid.y;
	mad.lo.s32 	%r70, %r67, %r68, %r69;
	mad.lo.s32 	%r1, %r60, %r70, %r66;
	add.s32 	%r194, %r70, -2;
	add.s32 	%r195, %r66, -1;
	max.s32 	%r4, %r66, 2;
	add.s32 	%r5, %r4, -2;
	add.s32 	%r71, %r66, 2;
	setp.lt.s32 	%p1, %r71, %r60;
	add.s32 	%r72, %r60, -1;
	selp.b32 	%r6, %r71, %r72, %p1;
	max.u32 	%r73, %r70, 2;
	add.s32 	%r169, %r73, -2;
	add.s32 	%r74, %r70, 2;
	setp.lt.s32 	%p2, %r74, %r62;
	add.s32 	%r75, %r62, -1;
	selp.b32 	%r8, %r74, %r75, %p2;
	setp.ge.s32 	%p3, %r169, %r8;
	@%p3 bra 	$L__BB2_13;
	sub.s32 	%r77, %r6, %r4;
	add.s32 	%r78, %r77, 2;
	xor.b32  	%r79, %r6, 2;
	sub.s32 	%r80, %r79, %r4;
	and.b32  	%r9, %r80, 3;
	and.b32  	%r10, %r78, 3;
	and.b32  	%r11, %r80, 1;
	shl.b32 	%r12, %r61, 2;
	and.b32  	%r81, %r78, -4;
	neg.s32 	%r13, %r81;
	mov.b32 	%r193, 0;
	cvt.s64.s32 	%rd12, %r61;
$L__BB2_2:
	setp.ge.s32 	%p4, %r5, %r6;
	@%p4 bra 	$L__BB2_12;
	sub.s32 	%r83, %r6, %r4;
	add.s32 	%r84, %r83, 1;
	setp.lt.u32 	%p5, %r84, 3;
	mul.lo.s32 	%r18, %r169, %r60;
	mov.u32 	%r189, %r5;
	@%p5 bra 	$L__BB2_7;
	add.s32 	%r85, %r5, %r18;
	mul.lo.s32 	%r174, %r61, %r85;
	mov.u32 	%r173, %r13;
	mov.u32 	%r175, %r4;
$L__BB2_5:
	.pragma "nounroll";
	add.s32 	%r86, %r175, -2;
	cvt.s64.s32 	%rd4, %r174;
	add.s64 	%rd5, %rd1, %rd4;
	ld.global.u8 	%r87, [%rd5];
	setp.lt.s32 	%p6, %r193, %r87;
	max.s32 	%r88, %r193, %r87;
	ld.global.u8 	%r89, [%rd5+1];
	setp.lt.u32 	%p7, %r88, %r89;
	max.u32 	%r90, %r88, %r89;
	or.pred  	%p8, %p6, %p7;
	ld.global.u8 	%r91, [%rd5+2];
	setp.lt.u32 	%p10, %r90, %r91;
	max.u32 	%r92, %r90, %r91;
	selp.b32 	%r94, %r86, %r195, %p8;
	selp.b32 	%r95, %r86, %r94, %p10;
	add.s64 	%rd7, %rd5, %rd12;
	ld.global.u8 	%rs1, [%rd7];
	cvt.u32.u16 	%r96, %rs1;
	and.b32  	%r97, %r96, 255;
	setp.lt.u32 	%p12, %r92, %r97;
	max.u32 	%r98, %r92, %r97;
	ld.global.u8 	%rs3, [%rd7+1];
	cvt.u32.u16 	%r99, %rs3;
	and.b32  	%r100, %r99, 255;
	setp.lt.u32 	%p13, %r98, %r100;
	max.u32 	%r101, %r98, %r100;
	ld.global.u8 	%r102, [%rd7+2];
	setp.lt.u32 	%p14, %r101, %r102;
	max.u32 	%r103, %r101, %r102;
	add.s32 	%r105, %r175, -1;
	selp.b32 	%r106, %r105, %r95, %p12;
	selp.b32 	%r107, %r105, %r106, %p13;
	selp.b32 	%r108, %r105, %r107, %p14;
	add.s64 	%rd8, %rd7, %rd12;
	ld.global.u8 	%rs5, [%rd8];
	cvt.u32.u16 	%r109, %rs5;
	and.b32  	%r110, %r109, 255;
	setp.lt.u32 	%p16, %r103, %r110;
	max.u32 	%r111, %r103, %r110;
	ld.global.u8 	%rs7, [%rd8+1];
	cvt.u32.u16 	%r112, %rs7;
	and.b32  	%r113, %r112, 255;
	setp.lt.u32 	%p17, %r111, %r113;
	max.u32 	%r114, %r111, %r113;
	ld.global.u8 	%r115, [%rd8+2];
	setp.lt.u32 	%p18, %r114, %r115;
	max.u32 	%r116, %r114, %r115;
	selp.b32 	%r118, %r175, %r108, %p16;
	selp.b32 	%r119, %r175, %r118, %p17;
	selp.b32 	%r120, %r175, %r119, %p18;
	add.s64 	%rd9, %rd8, %rd12;
	ld.global.u8 	%rs9, [%rd9];
	cvt.u32.u16 	%r121, %rs9;
	and.b32  	%r122, %r121, 255;
	setp.lt.u32 	%p20, %r116, %r122;
	max.u32 	%r123, %r116, %r122;
	ld.global.u8 	%rs11, [%rd9+1];
	cvt.u32.u16 	%r124, %rs11;
	and.b32  	%r125, %r124, 255;
	setp.lt.u32 	%p21, %r123, %r125;
	max.u32 	%r126, %r123, %r125;
	ld.global.u8 	%r127, [%rd9+2];
	setp.lt.u32 	%p22, %r126, %r127;
	max.u32 	%r193, %r126, %r127;
	or.pred  	%p23, %p22, %p21;
	or.pred  	%p24, %p23, %p20;
	selp.b32 	%r128, %r169, %r194, %p8;
	selp.b32 	%r129, %r169, %r128, %p10;
	selp.b32 	%r130, %r169, %r129, %p12;
	selp.b32 	%r131, %r169, %r130, %p13;
	selp.b32 	%r132, %r169, %r131, %p14;
	selp.b32 	%r133, %r169, %r132, %p16;
	selp.b32 	%r134, %r169, %r133, %p17;
	selp.b32 	%r135, %r169, %r134, %p18;
	selp.b32 	%r194, %r169, %r135, %p24;
	add.s32 	%r136, %r175, 1;
	selp.b32 	%r195, %r136, %r120, %p24;
	add.s32 	%r175, %r175, 4;
	add.s32 	%r174, %r174, %r12;
	add.s32 	%r173, %r173, 4;
	setp.ne.s32 	%p25, %r173, 0;
	@%p25 bra 	$L__BB2_5;
	add.s32 	%r189, %r175, -2;
$L__BB2_7:
	setp.eq.s32 	%p26, %r10, 0;
	@%p26 bra 	$L__BB2_12;
	setp.eq.s32 	%p27, %r9, 1;
	@%p27 bra 	$L__BB2_10;
	add.s32 	%r138, %r189, %r18;
	mul.lo.s32 	%r139, %r138, %r61;
	cvt.s64.s32 	%rd10, %r139;
	add.s64 	%rd11, %rd1, %rd10;
	ld.global.u8 	%r140, [%rd11];
	setp.lt.s32 	%p28, %r193, %r140;
	max.s32 	%r141, %r193, %r140;
	ld.global.u8 	%r142, [%rd11+1];
	setp.lt.u32 	%p29, %r141, %r142;
	max.u32 	%r143, %r141, %r142;
	or.pred  	%p30, %p28, %p29;
	ld.global.u8 	%r144, [%rd11+2];
	setp.lt.u32 	%p32, %r143, %r144;
	max.u32 	%r145, %r143, %r144;
	selp.b32 	%r147, %r189, %r195, %p30;
	selp.b32 	%r148, %r189, %r147, %p32;
	add.s32 	%r149, %r189, 1;
	add.s64 	%rd13, %rd11, %rd12;
	ld.global.u8 	%rs13, [%rd13];
	cvt.u32.u16 	%r150, %rs13;
	and.b32  	%r151, %r150, 255;
	setp.lt.u32 	%p34, %r145, %r151;
	max.u32 	%r152, %r145, %r151;
	ld.global.u8 	%rs15, [%rd13+1];
	cvt.u32.u16 	%r153, %rs15;
	and.b32  	%r154, %r153, 255;
	setp.lt.u32 	%p35, %r152, %r154;
	max.u32 	%r155, %r152, %r154;
	ld.global.u8 	%r156, [%rd13+2];
	setp.lt.u32 	%p36, %r155, %r156;
	max.u32 	%r193, %r155, %r156;
	or.pred  	%p37, %p36, %p35;
	or.pred  	%p38, %p37, %p34;
	selp.b32 	%r157, %r169, %r194, %p30;
	selp.b32 	%r158, %r169, %r157, %p32;
	selp.b32 	%r194, %r169, %r158, %p38;
	selp.b32 	%r195, %r149, %r148, %p38;
	add.s32 	%r189, %r189, 2;
$L__BB2_10:
	setp.eq.s32 	%p39, %r11, 0;
	@%p39 bra 	$L__BB2_12;
	add.s32 	%r159, %r189, %r18;
	mul.lo.s32 	%r160, %r159, %r61;
	cvt.s64.s32 	%rd14, %r160;
	add.s64 	%rd15, %rd1, %rd14;
	ld.global.u8 	%r161, [%rd15];
	setp.lt.s32 	%p40, %r193, %r161;
	max.s32 	%r162, %r193, %r161;
	ld.global.u8 	%r163, [%rd15+1];
	setp.lt.u32 	%p41, %r162, %r163;
	max.u32 	%r164, %r162, %r163;
	or.pred  	%p42, %p40, %p41;
	ld.global.u8 	%r165, [%rd15+2];
	setp.lt.u32 	%p44, %r164, %r165;
	max.u32 	%r193, %r164, %r165;
	or.pred  	%p45, %p44, %p42;
	selp.b32 	%r194, %r169, %r194, %p45;
	selp.b32 	%r195, %r189, %r195, %p45;
$L__BB2_12:
	add.s32 	%r169, %r169, 1;
	setp.lt.s32 	%p46, %r169, %r8;
	@%p46 bra 	$L__BB2_2;
$L__BB2_13:
	mad.lo.s32 	%r166, %r194, %r60, %r195;
	mul.lo.s32 	%r167, %r166, %r61;
	mul.lo.s32 	%r168, %r1, %r61;
	cvta.to.global.u64 	%rd16, %rd2;
	cvt.s64.s32 	%rd17, %r167;
	add.s64 	%rd18, %rd1, %rd17;
	ld.global.u8 	%rs17, [%rd18];
	cvt.s64.s32 	%rd19, %r168;
	add.s64 	%rd20, %rd16, %rd19;
	st.global.u8 	[%rd20], %rs17;
	ld.global.u8 	%rs18, [%rd18+1];
	st.global.u8 	[%rd20+1], %rs18;
	ld.global.u8 	%rs19, [%rd18+2];
	st.global.u8 	[%rd20+2], %rs19;
	ret;

}
	// .globl	_Z12blocksKernelPhS_iii
.visible .entry _Z12blocksKernelPhS_iii(
	.param .u64 .ptr .align 1 _Z12blocksKernelPhS_iii_param_0,
	.param .u64 .ptr .align 1 _Z12blocksKernelPhS_iii_param_1,
	.param .u32 _Z12blocksKernelPhS_iii_param_2,
	.param .u32 _Z12blocksKernelPhS_iii_param_3,
	.param .u32 _Z12blocksKernelPhS_iii_param_4
)
{
	.reg .b16 	%rs<2>;
	.reg .b32 	%r<19>;
	.reg .b64 	%rd<8>;

	ld.param.u64 	%rd1, [_Z12blocksKernelPhS_iii_param_0];
	ld.param.u64 	%rd2, [_Z12blocksKernelPhS_iii_param_1];
	ld.param.u32 	%r1, [_Z12blocksKernelPhS_iii_param_2];
	ld.param.u32 	%r2, [_Z12blocksKernelPhS_iii_param_4];
	cvta.to.global.u64 	%rd3, %rd1;
	cvta.to.global.u64 	%rd4, %rd2;
	mov.u32 	%r3, %ctaid.x;
	mov.u32 	%r4, %ntid.x;
	mov.u32 	%r5, %tid.x;
	mad.lo.s32 	%r6, %r3, %r4, %r5;
	mov.u32 	%r7, %ctaid.y;
	mov.u32 	%r8, %ntid.y;
	mov.u32 	%r9, %tid.y;
	mad.lo.s32 	%r10, %r7, %r8, %r9;
	mad.lo.s32 	%r11, %r1, %r10, %r6;
	mul.lo.s32 	%r12, %r3, 255;
	mov.u32 	%r13, %nctaid.x;
	div.u32 	%r14, %r12, %r13;
	mul.lo.s32 	%r15, %r11, %r2;
	cvt.s64.s32 	%rd5, %r15;
	add.s64 	%rd6, %rd4, %rd5;
	st.global.u8 	[%rd6+2], %r14;
	add.s64 	%rd7, %rd3, %rd5;
	ld.global.u8 	%rs1, [%rd7+2];
	st.global.u8 	[%rd6+1], %rs1;
	mul.lo.s32 	%r16, %r7, 255;
	mov.u32 	%r17, %nctaid.y;
	div.u32 	%r18, %r16, %r17;
	st.global.u8 	[%rd6], %r18;
	ret;

}
	// .globl	_Z11ghostKernelPhS_iii
.visible .entry _Z11ghostKernelPhS_iii(
	.param .u64 .ptr .align 1 _Z11ghostKernelPhS_iii_param_0,
	.param .u64 .ptr .align 1 _Z11ghostKernelPhS_iii_param_1,
	.param .u32 _Z11ghostKernelPhS_iii_param_2,
	.param .u32 _Z11ghostKernelPhS_iii_param_3,
	.param .u32 _Z11ghostKernelPhS_iii_param_4
)
{
	.reg .pred 	%p<4>;
	.reg .b16 	%rs<10>;
	.reg .b32 	%r<16>;
	.reg .b32 	%f<16>;
	.reg .b64 	%rd<8>;

	ld.param.u64 	%rd1, [_Z11ghostKernelPhS_iii_param_0];
	ld.param.u64 	%rd2, [_Z11ghostKernelPhS_iii_param_1];
	ld.param.u32 	%r1, [_Z11ghostKernelPhS_iii_param_2];
	ld.param.u32 	%r2, [_Z11ghostKernelPhS_iii_param_4];
	mov.u32 	%r3, %ctaid.x;
	mov.u32 	%r4, %ntid.x;
	mov.u32 	%r5, %tid.x;
	mad.lo.s32 	%r6, %r3, %r4, %r5;
	mov.u32 	%r7, %ctaid.y;
	mov.u32 	%r8, %ntid.y;
	mov.u32 	%r9, %tid.y;
	mad.lo.s32 	%r10, %r7, %r8, %r9;
	mad.lo.s32 	%r11, %r1, %r10, %r6;
	mul.lo.s32 	%r12, %r11, %r2;
	cvta.to.global.u64 	%rd3, %rd1;
	cvta.to.global.u64 	%rd4, %rd2;
	cvt.s64.s32 	%rd5, %r12;
	add.s64 	%rd6, %rd3, %rd5;
	ld.global.u8 	%rs1, [%rd6];
	cvt.rn.f32.u16 	%f1, %rs1;
	add.s64 	%rd7, %rd4, %rd5;
	ld.global.u8 	%rs2, [%rd7];
	cvt.rn.f32.u16 	%f2, %rs2;
	mul.f32 	%f3, %f2, 0f3F400000;
	fma.rn.f32 	%f4, %f1, 0f3E800000, %f3;
	setp.gt.f32 	%p1, %f4, 0f437F0000;
	selp.f32 	%f5, 0f437F0000, %f4, %p1;
	cvt.rzi.u32.f32 	%r13, %f5;
	cvt.u16.u32 	%rs3, %r13;
	st.global.u8 	[%rd6], %rs3;
	st.global.u8 	[%rd7], %rs3;
	ld.global.u8 	%rs4, [%rd6+1];
	cvt.rn.f32.u16 	%f6, %rs4;
	ld.global.u8 	%rs5, [%rd7+1];
	cvt.rn.f32.u16 	%f7, %rs5;
	mul.f32 	%f8, %f7, 0f3F400000;
	fma.rn.f32 	%f9, %f6, 0f3E800000, %f8;
	setp.gt.f32 	%p2, %f9, 0f437F0000;
	selp.f32 	%f10, 0f437F0000, %f9, %p2;
	cvt.rzi.u32.f32 	%r14, %f10;
	cvt.u16.u32 	%rs6, %r14;
	st.global.u8 	[%rd6+1], %rs6;
	st.global.u8 	[%rd7+1], %rs6;
	ld.global.u8 	%rs7, [%rd6+2];
	cvt.rn.f32.u16 	%f11, %rs7;
	ld.global.u8 	%rs8, [%rd7+2];
	cvt.rn.f32.u16 	%f12, %rs8;
	mul.f32 	%f13, %f12, 0f3F400000;
	fma.rn.f32 	%f14, %f11, 0f3E800000, %f13;
	setp.gt.f32 	%p3, %f14, 0f437F0000;
	selp.f32 	%f15, 0f437F0000, %f14, %p3;
	cvt.rzi.u32.f32 	%r15, %f15;
	cvt.u16.u32 	%rs9, %r15;
	st.global.u8 	[%rd6+2], %rs9;
	st.global.u8 	[%rd7+2], %rs9;
	ret;

}
	// .globl	_Z18screeenBlendKernelPhS_S_iii
.visible .entry _Z18screeenBlendKernelPhS_S_iii(
	.param .u64 .ptr .align 1 _Z18screeenBlendKernelPhS_S_iii_param_0,
	.param .u64 .ptr .align 1 _Z18screeenBlendKernelPhS_S_iii_param_1,
	.param .u64 .ptr .align 1 _Z18screeenBlendKernelPhS_S_iii_param_2,
	.param .u32 _Z18screeenBlendKernelPhS_S_iii_param_3,
	.param .u32 _Z18screeenBlendKernelPhS_S_iii_param_4,
	.param .u32 _Z18screeenBlendKernelPhS_S_iii_param_5
)
{
	.reg .b16 	%rs<25>;
	.reg .b32 	%r<13>;
	.reg .b64 	%rd<11>;

	ld.param.u64 	%rd1, [_Z18screeenBlendKernelPhS_S_iii_param_0];
	ld.param.u64 	%rd2, [_Z18screeenBlendKernelPhS_S_iii_param_1];
	ld.param.u64 	%rd3, [_Z18screeenBlendKernelPhS_S_iii_param_2];
	ld.param.u32 	%r1, [_Z18screeenBlendKernelPhS_S_iii_param_3];
	ld.param.u32 	%r2, [_Z18screeenBlendKernelPhS_S_iii_param_5];
	mov.u32 	%r3, %ctaid.x;
	mov.u32 	%r4, %ntid.x;
	mov.u32 	%r5, %tid.x;
	mad.lo.s32 	%r6, %r3, %r4, %r5;
	mov.u32 	%r7, %ctaid.y;
	mov.u32 	%r8, %ntid.y;
	mov.u32 	%r9, %tid.y;
	mad.lo.s32 	%r10, %r7, %r8, %r9;
	mad.lo.s32 	%r11, %r1, %r10, %r6;
	mul.lo.s32 	%r12, %r11, %r2;
	cvta.to.global.u64 	%rd4, %rd2;
	cvta.to.global.u64 	%rd5, %rd1;
	cvta.to.global.u64 	%rd6, %rd3;
	cvt.s64.s32 	%rd7, %r12;
	add.s64 	%rd8, %rd4, %rd7;
	ld.global.u8 	%rs1, [%rd8];
	xor.b16  	%rs2, %rs1, 255;
	add.s64 	%rd9, %rd5, %rd7;
	ld.global.u8 	%rs3, [%rd9];
	xor.b16  	%rs4, %rs3, 255;
	mul.lo.s16 	%rs5, %rs4, %rs2;
	mul.hi.u16 	%rs6, %rs5, -32639;
	shr.u16 	%rs7, %rs6, 7;
	not.b16 	%rs8, %rs7;
	add.s64 	%rd10, %rd6, %rd7;
	st.global.u8 	[%rd10], %rs8;
	ld.global.u8 	%rs9, [%rd8+1];
	xor.b16  	%rs10, %rs9, 255;
	ld.global.u8 	%rs11, [%rd9+1];
	xor.b16  	%rs12, %rs11, 255;
	mul.lo.s16 	%rs13, %rs12, %rs10;
	mul.hi.u16 	%rs14, %rs13, -32639;
	shr.u16 	%rs15, %rs14, 7;
	not.b16 	%rs16, %rs15;
	st.global.u8 	[%rd10+1], %rs16;
	ld.global.u8 	%rs17, [%rd8+2];
	xor.b16  	%rs18, %rs17, 255;
	ld.global.u8 	%rs19, [%rd9+2];
	xor.b16  	%rs20, %rs19, 255;
	mul.lo.s16 	%rs21, %rs20, %rs18;
	mul.hi.u16 	%rs22, %rs21, -32639;
	shr.u16 	%rs23, %rs22, 7;
	not.b16 	%rs24, %rs23;
	st.global.u8 	[%rd10+2], %rs24;
	ret;

}
	// .globl	_Z16aberrationKernelPhS_iii
.visible .entry _Z16aberrationKernelPhS_iii(
	.param .u64 .ptr .align 1 _Z16aberrationKernelPhS_iii_param_0,
	.param .u64 .ptr .align 1 _Z16aberrationKernelPhS_iii_param_1,
	.param .u32 _Z16aberrationKernelPhS_iii_param_2,
	.param .u32 _Z16aberrationKernelPhS_iii_param_3,
	.param .u32 _Z16aberrationKernelPhS_iii_param_4
)
{
	.reg .b16 	%rs<4>;
	.reg .b32 	%r<24>;
	.reg .b64 	%rd<13>;

	ld.param.u64 	%rd1, [_Z16aberrationKernelPhS_iii_param_0];
	ld.param.u64 	%rd2, [_Z16aberrationKernelPhS_iii_param_1];
	ld.param.u32 	%r1, [_Z16aberrationKernelPhS_iii_param_2];
	ld.param.u32 	%r2, [_Z16aberrationKernelPhS_iii_param_4];
	cvta.to.global.u64 	%rd3, %rd2;
	cvta.to.global.u64 	%rd4, %rd1;
	mov.u32 	%r3, %ctaid.x;
	mov.u32 	%r4, %ntid.x;
	mov.u32 	%r5, %tid.x;
	mad.lo.s32 	%r6, %r3, %r4, %r5;
	mov.u32 	%r7, %ctaid.y;
	mov.u32 	%r8, %ntid.y;
	mov.u32 	%r9, %tid.y;
	mad.lo.s32 	%r10, %r7, %r8, %r9;
	add.s32 	%r11, %r10, -5;
	mul.lo.s32 	%r12, %r1, %r11;
	add.s32 	%r13, %r6, %r12;
	add.s32 	%r14, %r13, -3;
	mul.lo.s32 	%r15, %r14, %r2;
	cvt.s64.s32 	%rd5, %r15;
	add.s64 	%rd6, %rd4, %rd5;
	ld.global.u8 	%rs1, [%rd6];
	mul.lo.s32 	%r16, %r1, 5;
	add.s32 	%r17, %r12, %r16;
	add.s32 	%r18, %r17, %r6;
	mul.lo.s32 	%r19, %r18, %r2;
	cvt.s64.s32 	%rd7, %r19;
	add.s64 	%rd8, %rd3, %rd7;
	st.global.u8 	[%rd8], %rs1;
	add.s32 	%r20, %r18, %r16;
	add.s32 	%r21, %r20, 3;
	mul.lo.s32 	%r22, %r21, %r2;
	cvt.s64.s32 	%rd9, %r22;
	add.s64 	%rd10, %rd4, %rd9;
	ld.global.u8 	%rs2, [%rd10+1];
	st.global.u8 	[%rd8+1], %rs2;
	mad.lo.s32 	%r23, %r2, -7, %r19;
	cvt.s64.s32 	%rd11, %r23;
	add.s64 	%rd12, %rd4, %rd11;
	ld.global.u8 	%rs3, [%rd12+2];
	st.global.u8 	[%rd8+2], %rs3;
	ret;

}


// ===== COMPILED SASS (sm_100) =====

	.target	sm_100

	.elftype	@"ET_EXEC"


//--------------------- .note.nv.tkinfo           --------------------------
	.section	.note.nv.tkinfo,"",@"SHT_NOTE"
	.sectionflags	@"SHF_NOTE_NV_TKINFO"
	.tkinfo
        /*0018*/ 	.word	0x00000002
        /*0030*/ 	.string	""
        /*0030*/ 	.string	"ptxas"
        /*0030*/ 	.string	"Cuda compilation tools, release 13.0, V13.0.88"
        /*0030*/ 	.string	"Build cuda_13.0.r13.0/compiler.36424714_0"
        /*0030*/ 	.string	"-arch sm_100 -m 64 "



//--------------------- .note.nv.cuinfo           --------------------------
	.section	.note.nv.cuinfo,"",@"SHT_NOTE"
	.sectionflags	@"SHF_NOTE_NV_CUINFO"
        /*0018*/ 	.short	0x0002
        /*001a*/ 	.short	0x0064
        /*001c*/ 	.short	0x0082
	.zero		2


//--------------------- .nv.info                  --------------------------
	.section	.nv.info,"",@"SHT_CUDA_INFO"
	.align	4


	//----- nvinfo : EIATTR_REGCOUNT
	.align		4
        /*0000*/ 	.byte	0x04, 0x2f
        /*0002*/ 	.short	(.L_1 - .L_0)
	.align		4
.L_0:
        /*0004*/ 	.word	index@(_Z18pixelizationKernelPhS_iii)
        /*0008*/ 	.word	0x00000012


	//----- nvinfo : EIATTR_FRAME_SIZE
	.align		4
.L_1:
        /*000c*/ 	.byte	0x04, 0x11
        /*000e*/ 	.short	(.L_3 - .L_2)
	.align		4
.L_2:
        /*0010*/ 	.word	index@(_Z18pixelizationKernelPhS_iii)
        /*0014*/ 	.word	0x00000000


	//----- nvinfo : EIATTR_REGCOUNT
	.align		4
.L_3:
        /*0018*/ 	.byte	0x04, 0x2f
        /*001a*/ 	.short	(.L_5 - .L_4)
	.align		4
.L_4:
        /*001c*/ 	.word	index@(_Z10blurKernelPhS_iii)
        /*0020*/ 	.word	0x00000020


	//----- nvinfo : EIATTR_FRAME_SIZE
	.align		4
.L_5:
        /*0024*/ 	.byte	0x04, 0x11
        /*0026*/ 	.short	(.L_7 - .L_6)
	.align		4
.L_6:
        /*0028*/ 	.word	index@(_Z10blurKernelPhS_iii)
        /*002c*/ 	.word	0x00000000


	//----- nvinfo : EIATTR_REGCOUNT
	.align		4
.L_7:
        /*0030*/ 	.byte	0x04, 0x2f
        /*0032*/ 	.short	(.L_9 - .L_8)
	.align		4
.L_8:
        /*0034*/ 	.word	index@(_Z14dilationKernelPhS_iii)
        /*0038*/ 	.word	0x00000020


	//----- nvinfo : EIATTR_FRAME_SIZE
	.align		4
.L_9:
        /*003c*/ 	.byte	0x04, 0x11
        /*003e*/ 	.short	(.L_11 - .L_10)
	.align		4
.L_10:
        /*0040*/ 	.word	index@(_Z14dilationKernelPhS_iii)
        /*0044*/ 	.word	0x00000000


	//----- nvinfo : EIATTR_REGCOUNT
	.align		4
.L_11:
        /*0048*/ 	.byte	0x04, 0x2f
        /*004a*/ 	.short	(.L_13 - .L_12)
	.align		4
.L_12:
        /*004c*/ 	.word	index@(_Z12blocksKernelPhS_iii)
        /*0050*/ 	.word	0x00000010


	//----- nvinfo : EIATTR_FRAME_SIZE
	.align		4
.L_13:
        /*0054*/ 	.byte	0x04, 0x11
        /*0056*/ 	.short	(.L_15 - .L_14)
	.align		4
.L_14:
        /*0058*/ 	.word	index@(_Z12blocksKernelPhS_iii)
        /*005c*/ 	.word	0x00000000


	//----- nvinfo : EIATTR_REGCOUNT
	.align		4
.L_15:
        /*0060*/ 	.byte	0x04, 0x2f
        /*0062*/ 	.short	(.L_17 - .L_16)
	.align		4
.L_16:
        /*0064*/ 	.word	index@(_Z11ghostKernelPhS_iii)
        /*0068*/ 	.word	0x0000000c


	//----- nvinfo : EIATTR_FRAME_SIZE
	.align		4
.L_17:
        /*006c*/ 	.byte	0x04, 0x11
        /*006e*/ 	.short	(.L_19 - .L_18)
	.align		4
.L_18:
        /*0070*/ 	.word	index@(_Z11ghostKernelPhS_iii)
        /*0074*/ 	.word	0x00000000


	//----- nvinfo : EIATTR_REGCOUNT
	.align		4
.L_19:
        /*0078*/ 	.byte	0x04, 0x2f
        /*007a*/ 	.short	(.L_21 - .L_20)
	.align		4
.L_20:
        /*007c*/ 	.word	index@(_Z18screeenBlendKernelPhS_S_iii)
        /*0080*/ 	.word	0x0000000e


	//----- nvinfo : EIATTR_FRAME_SIZE
	.align		4
.L_21:
        /*0084*/ 	.byte	0x04, 0x11
        /*0086*/ 	.short	(.L_23 - .L_22)
	.align		4
.L_22:
        /*0088*/ 	.word	index@(_Z18screeenBlendKernelPhS_S_iii)
        /*008c*/ 	.word	0x00000000


	//----- nvinfo : EIATTR_REGCOUNT
	.align		4
.L_23:
        /*0090*/ 	.byte	0x04, 0x2f
        /*0092*/ 	.short	(.L_25 - .L_24)
	.align		4
.L_24:
        /*0094*/ 	.word	index@(_Z16aberrationKernelPhS_iii)
        /*0098*/ 	.word	0x00000010


	//----- nvinfo : EIATTR_FRAME_SIZE
	.align		4
.L_25:
        /*009c*/ 	.byte	0x04, 0x11
        /*009e*/ 	.short	(.L_27 - .L_26)
	.align		4
.L_26:
        /*00a0*/ 	.word	index@(_Z16aberrationKernelPhS_iii)
        /*00a4*/ 	.word	0x00000000


	//----- nvinfo : EIATTR_MIN_STACK_SIZE
	.align		4
.L_27:
        /*00a8*/ 	.byte	0x04, 0x12
        /*00aa*/ 	.short	(.L_29 - .L_28)
	.align		4
.L_28:
        /*00ac*/ 	.word	index@(_Z16aberrationKernelPhS_iii)
        /*00b0*/ 	.word	0x00000000


	//----- nvinfo : EIATTR_MIN_STACK_SIZE
	.align		4
.L_29:
        /*00b4*/ 	.byte	0x04, 0x12
        /*00b6*/ 	.short	(.L_31 - .L_30)
	.align		4
.L_30:
        /*00b8*/ 	.word	index@(_Z18screeenBlendKernelPhS_S_iii)
        /*00bc*/ 	.word	0x00000000


	//----- nvinfo : EIATTR_MIN_STACK_SIZE
	.align		4
.L_31:
        /*00c0*/ 	.byte	0x04, 0x12
        /*00c2*/ 	.short	(.L_33 - .L_32)
	.align		4
.L_32:
        /*00c4*/ 	.word	index@(_Z11ghostKernelPhS_iii)
        /*00c8*/ 	.word	0x00000000


	//----- nvinfo : EIATTR_MIN_STACK_SIZE
	.align		4
.L_33:
        /*00cc*/ 	.byte	0x04, 0x12
        /*00ce*/ 	.short	(.L_35 - .L_34)
	.align		4
.L_34:
        /*00d0*/ 	.word	index@(_Z12blocksKernelPhS_iii)
        /*00d4*/ 	.word	0x00000000


	//----- nvinfo : EIATTR_MIN_STACK_SIZE
	.align		4
.L_35:
        /*00d8*/ 	.byte	0x04, 0x12
        /*00da*/ 	.short	(.L_37 - .L_36)
	.align		4
.L_36:
        /*00dc*/ 	.word	index@(_Z14dilationKernelPhS_iii)
        /*00e0*/ 	.word	0x00000000


	//----- nvinfo : EIATTR_MIN_STACK_SIZE
	.align		4
.L_37:
        /*00e4*/ 	.byte	0x04, 0x12
        /*00e6*/ 	.short	(.L_39 - .L_38)
	.align		4
.L_38:
        /*00e8*/ 	.word	index@(_Z10blurKernelPhS_iii)
        /*00ec*/ 	.word	0x00000000


	//----- nvinfo : EIATTR_MIN_STACK_SIZE
	.align		4
.L_39:
        /*00f0*/ 	.byte	0x04, 0x12
        /*00f2*/ 	.short	(.L_41 - .L_40)
	.align		4
.L_40:
        /*00f4*/ 	.word	index@(_Z18pixelizationKernelPhS_iii)
        /*00f8*/ 	.word	0x00000000
.L_41:


//--------------------- .nv.compat                --------------------------
	.section	.nv.compat,"",@"SHT_CUDA_COMPAT_INFO"
	.align	4
        /*0000*/ 	.byte	0x02, 0x09, 0x00, 0x00, 0x02, 0x02, 0x01, 0x00, 0x02, 0x05, 0x05, 0x00, 0x03, 0x07, 0x01, 0x01
        /*0010*/ 	.byte	0x02, 0x03, 0x00, 0x00, 0x02, 0x06, 0x01, 0x00, 0x04, 0x0b, 0x08, 0x00, 0x09, 0x00, 0x00, 0x00
        /*0020*/ 	.byte	0x00, 0x00, 0x00, 0x00


//--------------------- .nv.info._Z16aberrationKernelPhS_iii --------------------------
	.section	.nv.info._Z16aberrationKernelPhS_iii,"",@"SHT_CUDA_INFO"
	.sectionflags	@""
	.align	4


	//----- nvinfo : EIATTR_CUDA_API_VERSION
	.align		4
        /*0000*/ 	.byte	0x04, 0x37
        /*0002*/ 	.short	(.L_43 - .L_42)
.L_42:
        /*0004*/ 	.word	0x00000082


	//----- nvinfo : EIATTR_KPARAM_INFO
	.align		4
.L_43:
        /*0008*/ 	.byte	0x04, 0x17
        /*000a*/ 	.short	(.L_45 - .L_44)
.L_44:
        /*000c*/ 	.word	0x00000000
        /*0010*/ 	.short	0x0004
        /*0012*/ 	.short	0x0018
        /*0014*/ 	.byte	0x00, 0xf0, 0x11, 0x00


	//----- nvinfo : EIATTR_KPARAM_INFO
	.align		4
.L_45:
        /*0018*/ 	.byte	0x04, 0x17
        /*001a*/ 	.short	(.L_47 - .L_46)
.L_46:
        /*001c*/ 	.word	0x00000000
        /*0020*/ 	.short	0x0003
        /*0022*/ 	.short	0x0014
        /*0024*/ 	.byte	0x00, 0xf0, 0x11, 0x00


	//----- nvinfo : EIATTR_KPARAM_INFO
	.align		4
.L_47:
        /*0028*/ 	.byte	0x04, 0x17
        /*002a*/ 	.short	(.L_49 - .L_48)
.L_48:
        /*002c*/ 	.word	0x00000000
        /*0030*/ 	.short	0x0002
        /*0032*/ 	.short	0x0010
        /*0034*/ 	.byte	0x00, 0xf0, 0x11, 0x00


	//----- nvinfo : EIATTR_KPARAM_INFO
	.align		4
.L_49:
        /*0038*/ 	.byte	0x04, 0x17
        /*003a*/ 	.short	(.L_51 - .L_50)
.L_50:
        /*003c*/ 	.word	0x00000000
        /*0040*/ 	.short	0x0001
        /*0042*/ 	.short	0x0008
        /*0044*/ 	.byte	0x00, 0xf5, 0x21, 0x00


	//----- nvinfo : EIATTR_KPARAM_INFO
	.align		4
.L_51:
        /*0048*/ 	.byte	0x04, 0x17
        /*004a*/ 	.short	(.L_53 - .L_52)
.L_52:
        /*004c*/ 	.word	0x00000000
        /*0050*/ 	.short	0x0000
        /*0052*/ 	.short	0x0000
        /*0054*/ 	.byte	0x00, 0xf5, 0x21, 0x00


	//----- nvinfo : EIATTR_SPARSE_MMA_MASK
	.align		4
.L_53:
        /*0058*/ 	.byte	0x03, 0x50
        /*005a*/ 	.short	0x0000


	//----- nvinfo : EIATTR_MAXREG_COUNT
	.align		4
        /*005c*/ 	.byte	0x03, 0x1b
        /*005e*/ 	.short	0x00ff


	//----- nvinfo : EIATTR_MERCURY_ISA_VERSION
	.align		4
        /*0060*/ 	.byte	0x03, 0x5f
        /*0062*/ 	.short	0x0101


	//----- nvinfo : EIATTR_VRC_CTA_INIT_COUNT
	.align		4
        /*0064*/ 	.byte	0x02, 0x4a
	.zero		1
	.zero		1


	//----- nvinfo : EIATTR_EXIT_INSTR_OFFSETS
	.align		4
        /*0068*/ 	.byte	0x04, 0x1c
        /*006a*/ 	.short	(.L_55 - .L_54)


	//   ....[0]....
.L_54:
        /*006c*/ 	.word	0x00000250


	//----- nvinfo : EIATTR_CBANK_PARAM_SIZE
	.align		4
.L_55:
        /*0070*/ 	.byte	0x03, 0x19
        /*0072*/ 	.short	0x001c


	//----- nvinfo : EIATTR_PARAM_CBANK
	.align		4
        /*0074*/ 	.byte	0x04, 0x0a
        /*0076*/ 	.short	(.L_57 - .L_56)
	.align		4
.L_56:
        /*0078*/ 	.word	index@(.nv.constant0._Z16aberrationKernelPhS_iii)
        /*007c*/ 	.short	0x0380
        /*007e*/ 	.short	0x001c


	//----- nvinfo : EIATTR_SW_WAR
	.align		4
.L_57:
        /*0080*/ 	.byte	0x04, 0x36
        /*0082*/ 	.short	(.L_59 - .L_58)
.L_58:
        /*0084*/ 	.word	0x00000008
.L_59:


//--------------------- .nv.info._Z18screeenBlendKernelPhS_S_iii --------------------------
	.section	.nv.info._Z18screeenBlendKernelPhS_S_iii,"",@"SHT_CUDA_INFO"
	.sectionflags	@""
	.align	4


	//----- nvinfo : EIATTR_CUDA_API_VERSION
	.align		4
        /*0000*/ 	.byte	0x04, 0x37
        /*0002*/ 	.short	(.L_61 - .L_60)
.L_60:
        /*0004*/ 	.word	0x00000082


	//----- nvinfo : EIATTR_KPARAM_INFO
	.align		4
.L_61:
        /*0008*/ 	.byte	0x04, 0x17
        /*000a*/ 	.short	(.L_63 - .L_62)
.L_62:
        /*000c*/ 	.word	0x00000000
        /*0010*/ 	.short	0x0005
        /*0012*/ 	.short	0x0020
        /*0014*/ 	.byte	0x00, 0xf0, 0x11, 0x00


	//----- nvinfo : EIATTR_KPARAM_INFO
	.align		4
.L_63:
        /*0018*/ 	.byte	0x04, 0x17
        /*001a*/ 	.short	(.L_65 - .L_64)
.L_64:
        /*001c*/ 	.word	0x00000000
        /*0020*/ 	.short	0x0004
        /*0022*/ 	.short	0x001c
        /*0024*/ 	.byte	0x00, 0xf0, 0x11, 0x00


	//----- nvinfo : EIATTR_KPARAM_INFO
	.align		4
.L_65:
        /*0028*/ 	.byte	0x04, 0x17
        /*002a*/ 	.short	(.L_67 - .L_66)
.L_66:
        /*002c*/ 	.word	0x00000000
        /*0030*/ 	.short	0x0003
        /*0032*/ 	.short	0x0018
        /*0034*/ 	.byte	0x00, 0xf0, 0x11, 0x00


	//----- nvinfo : EIATTR_KPARAM_INFO
	.align		4
.L_67:
        /*0038*/ 	.byte	0x04, 0x17
        /*003a*/ 	.short	(.L_69 - .L_68)
.L_68:
        /*003c*/ 	.word	0x00000000
        /*0040*/ 	.short	0x0002
        /*0042*/ 	.short	0x0010
        /*0044*/ 	.byte	0x00, 0xf5, 0x21, 0x00


	//----- nvinfo : EIATTR_KPARAM_INFO
	.align		4
.L_69:
        /*0048*/ 	.byte	0x04, 0x17
        /*004a*/ 	.short	(.L_71 - .L_70)
.L_70:
        /*004c*/ 	.word	0x00000000
        /*0050*/ 	.short	0x0001
        /*0052*/ 	.short	0x0008
        /*0054*/ 	.byte	0x00, 0xf5, 0x21, 0x00


	//----- nvinfo : EIATTR_KPARAM_INFO
	.align		4
.L_71:
        /*0058*/ 	.byte	0x04, 0x17
        /*005a*/ 	.short	(.L_73 - .L_72)
.L_72:
        /*005c*/ 	.word	0x00000000
        /*0060*/ 	.short	0x0000
        /*0062*/ 	.short	0x0000
        /*0064*/ 	.byte	0x00, 0xf5, 0x21, 0x00


	//----- nvinfo : EIATTR_SPARSE_MMA_MASK
	.align		4
.L_73:
        /*0068*/ 	.byte	0x03, 0x50
        /*006a*/ 	.short	0x0000


	//----- nvinfo : EIATTR_MAXREG_COUNT
	.align		4
        /*006c*/ 	.byte	0x03, 0x1b
        /*006e*/ 	.short	0x00ff


	//----- nvinfo : EIATTR_MERCURY_ISA_VERSION
	.align		4
        /*0070*/ 	.byte	0x03, 0x5f
        /*0072*/ 	.short	0x0101


	//----- nvinfo : EIATTR_VRC_CTA_INIT_COUNT
	.align		4
        /*0074*/ 	.byte	0x02, 0x4a
	.zero		1
	.zero		1


	//----- nvinfo : EIATTR_EXIT_INSTR_OFFSETS
	.align		4
        /*0078*/ 	.byte	0x04, 0x1c
        /*007a*/ 	.short	(.L_75 - .L_74)


	//   ....[0]....
.L_74:
        /*007c*/ 	.word	0x000003b0


	//----- nvinfo : EIATTR_CBANK_PARAM_SIZE
	.align		4
.L_75:
        /*0080*/ 	.byte	0x03, 0x19
        /*0082*/ 	.short	0x0024


	//----- nvinfo : EIATTR_PARAM_CBANK
	.align		4
        /*0084*/ 	.byte	0x04, 0x0a
        /*0086*/ 	.short	(.L_77 - .L_76)
	.align		4
.L_76:
        /*0088*/ 	.word	index@(.nv.constant0._Z18screeenBlendKernelPhS_S_iii)
        /*008c*/ 	.short	0x0380
        /*008e*/ 	.short	0x0024


	//----- nvinfo : EIATTR_SW_WAR
	.align		4
.L_77:
        /*0090*/ 	.byte	0x04, 0x36
        /*0092*/ 	.short	(.L_79 - .L_78)
.L_78:
        /*0094*/ 	.word	0x00000008
.L_79:


//--------------------- .nv.info._Z11ghostKernelPhS_iii --------------------------
	.section	.nv.info._Z11ghostKernelPhS_iii,"",@"SHT_CUDA_INFO"
	.sectionflags	@""
	.align	4


	//----- nvinfo : EIATTR_CUDA_API_VERSION
	.align		4
        /*0000*/ 	.byte	0x04, 0x37
        /*0002*/ 	.short	(.L_81 - .L_80)
.L_80:
        /*0004*/ 	.word	0x00000082


	//----- nvinfo : EIATTR_KPARAM_INFO
	.align		4
.L_81:
        /*0008*/ 	.byte	0x04, 0x17
        /*000a*/ 	.short	(.L_83 - .L_82)
.L_82:
        /*000c*/ 	.word	0x00000000
        /*0010*/ 	.short	0x0004
        /*0012*/ 	.short	0x0018
        /*0014*/ 	.byte	0x00, 0xf0, 0x11, 0x00


	//----- nvinfo : EIATTR_KPARAM_INFO
	.align		4
.L_83:
        /*0018*/ 	.byte	0x04, 0x17
        /*001a*/ 	.short	(.L_85 - .L_84)
.L_84:
        /*001c*/ 	.word	0x00000000
        /*0020*/ 	.short	0x0003
        /*0022*/ 	.short	0x0014
        /*0024*/ 	.byte	0x00, 0xf0, 0x11, 0x00


	//----- nvinfo : EIATTR_KPARAM_INFO
	.align		4
.L_85:
        /*0028*/ 	.byte	0x04, 0x17
        /*002a*/ 	.short	(.L_87 - .L_86)
.L_86:
        /*002c*/ 	.word	0x00000000
        /*0030*/ 	.short	0x0002
        /*0032*/ 	.short	0x0010
        /*0034*/ 	.byte	0x00, 0xf0, 0x11, 0x00


	//----- nvinfo : EIATTR_KPARAM_INFO
	.align		4
.L_87:
        /*0038*/ 	.byte	0x04, 0x17
        /*003a*/ 	.short	(.L_89 - .L_88)
.L_88:
        /*003c*/ 	.word	0x00000000
        /*0040*/ 	.short	0x0001
        /*0042*/ 	.short	0x0008
        /*0044*/ 	.byte	0x00, 0xf5, 0x21, 0x00


	//----- nvinfo : EIATTR_KPARAM_INFO
	.align		4
.L_89:
        /*0048*/ 	.byte	0x04, 0x17
        /*004a*/ 	.short	(.L_91 - .L_90)
.L_90:
        /*004c*/ 	.word	0x00000000
        /*0050*/ 	.short	0x0000
        /*0052*/ 	.short	0x0000
        /*0054*/ 	.byte	0x00, 0xf5, 0x21, 0x00


	//----- nvinfo : EIATTR_SPARSE_MMA_MASK
	.align		4
.L_91:
        /*0058*/ 	.byte	0x03, 0x50
        /*005a*/ 	.short	0x0000


	//----- nvinfo : EIATTR_MAXREG_COUNT
	.align		4
        /*005c*/ 	.byte	0x03, 0x1b
        /*005e*/ 	.short	0x00ff


	//----- nvinfo : EIATTR_MERCURY_ISA_VERSION
	.align		4
        /*0060*/ 	.byte	0x03, 0x5f
        /*0062*/ 	.short	0x0101


	//----- nvinfo : EIATTR_VRC_CTA_INIT_COUNT
	.align		4
        /*0064*/ 	.byte	0x02, 0x4a
	.zero		1
	.zero		1


	//----- nvinfo : EIATTR_EXIT_INSTR_OFFSETS
	.align		4
        /*0068*/ 	.byte	0x04, 0x1c
        /*006a*/ 	.short	(.L_93 - .L_92)


	//   ....[0]....
.L_92:
        /*006c*/ 	.word	0x00000320


	//----- nvinfo : EIATTR_CBANK_PARAM_SIZE
	.align		4
.L_93:
        /*0070*/ 	.byte	0x03, 0x19
        /*0072*/ 	.short	0x001c


	//----- nvinfo : EIATTR_PARAM_CBANK
	.align		4
        /*0074*/ 	.byte	0x04, 0x0a
        /*0076*/ 	.short	(.L_95 - .L_94)
	.align		4
.L_94:
        /*0078*/ 	.word	index@(.nv.constant0._Z11ghostKernelPhS_iii)
        /*007c*/ 	.short	0x0380
        /*007e*/ 	.short	0x001c


	//----- nvinfo : EIATTR_SW_WAR
	.align		4
.L_95:
        /*0080*/ 	.byte	0x04, 0x36
        /*0082*/ 	.short	(.L_97 - .L_96)
.L_96:
        /*0084*/ 	.word	0x00000008
.L_97:


//--------------------- .nv.info._Z12blocksKernelPhS_iii --------------------------
	.section	.nv.info._Z12blocksKernelPhS_iii,"",@"SHT_CUDA_INFO"
	.sectionflags	@""
	.align	4


	//----- nvinfo : EIATTR_CUDA_API_VERSION
	.align		4
        /*0000*/ 	.byte	0x04, 0x37
        /*0002*/ 	.short	(.L_99 - .L_98)
.L_98:
        /*0004*/ 	.word	0x00000082


	//----- nvinfo : EIATTR_KPARAM_INFO
	.align		4
.L_99:
        /*0008*/ 	.byte	0x04, 0x17
        /*000a*/ 	.short	(.L_101 - .L_100)
.L_100:
        /*000c*/ 	.word	0x00000000
        /*0010*/ 	.short	0x0004
        /*0012*/ 	.short	0x0018
        /*0014*/ 	.byte	0x00, 0xf0, 0x11, 0x00


	//----- nvinfo : EIATTR_KPARAM_INFO
	.align		4
.L_101:
        /*0018*/ 	.byte	0x04, 0x17
        /*001a*/ 	.short	(.L_103 - .L_102)
.L_102:
        /*001c*/ 	.word	0x00000000
        /*0020*/ 	.short	0x0003
        /*0022*/ 	.short	0x0014
        /*0024*/ 	.byte	0x00, 0xf0, 0x11, 0x00


	//----- nvinfo : EIATTR_KPARAM_INFO
	.align		4
.L_103:
        /*0028*/ 	.byte	0x04, 0x17
        /*002a*/ 	.short	(.L_105 - .L_104)
.L_104:
        /*002c*/ 	.word	0x00000000
        /*0030*/ 	.short	0x0002
        /*0032*/ 	.short	0x0010
        /*0034*/ 	.byte	0x00, 0xf0, 0x11, 0x00


	//----- nvinfo : EIATTR_KPARAM_INFO
	.align		4
.L_105:
        /*0038*/ 	.byte	0x04, 0x17
        /*003a*/ 	.short	(.L_107 - .L_106)
.L_106:
        /*003c*/ 	.word	0x00000000
        /*0040*/ 	.short	0x0001
        /*0042*/ 	.short	0x0008
        /*0044*/ 	.byte	0x00, 0xf5, 0x21, 0x00


	//----- nvinfo : EIATTR_KPARAM_INFO
	.align		4
.L_107:
        /*0048*/ 	.byte	0x04, 0x17
        /*004a*/ 	.short	(.L_109 - .L_108)
.L_108:
        /*004c*/ 	.word	0x00000000
        /*0050*/ 	.short	0x0000
        /*0052*/ 	.short	0x0000
        /*0054*/ 	.byte	0x00, 0xf5, 0x21, 0x00


	//----- nvinfo : EIATTR_SPARSE_MMA_MASK
	.align		4
.L_109:
        /*0058*/ 	.byte	0x03, 0x50
        /*005a*/ 	.short	0x0000


	//----- nvinfo : EIATTR_MAXREG_COUNT
	.align		4
        /*005c*/ 	.byte	0x03, 0x1b
        /*005e*/ 	.short	0x00ff


	//----- nvinfo : EIATTR_MERCURY_ISA_VERSION
	.align		4
        /*0060*/ 	.byte	0x03, 0x5f
        /*0062*/ 	.short	0x0101


	//----- nvinfo : EIATTR_VRC_CTA_INIT_COUNT
	.align		4
        /*0064*/ 	.byte	0x02, 0x4a
	.zero		1
	.zero		1


	//----- nvinfo : EIATTR_EXIT_INSTR_OFFSETS
	.align		4
        /*0068*/ 	.byte	0x04, 0x1c
        /*006a*/ 	.short	(.L_111 - .L_110)


	//   ....[0]....
.L_110:
        /*006c*/ 	.word	0x00000400


	//----- nvinfo : EIATTR_CBANK_PARAM_SIZE
	.align		4
.L_111:
        /*0070*/ 	.byte	0x03, 0x19
        /*0072*/ 	.short	0x001c


	//----- nvinfo : EIATTR_PARAM_CBANK
	.align		4
        /*0074*/ 	.byte	0x04, 0x0a
        /*0076*/ 	.short	(.L_113 - .L_112)
	.align		4
.L_112:
        /*0078*/ 	.word	index@(.nv.constant0._Z12blocksKernelPhS_iii)
        /*007c*/ 	.short	0x0380
        /*007e*/ 	.short	0x001c


	//----- nvinfo : EIATTR_SW_WAR
	.align		4
.L_113:
        /*0080*/ 	.byte	0x04, 0x36
        /*0082*/ 	.short	(.L_115 - .L_114)
.L_114:
        /*0084*/ 	.word	0x00000008
.L_115:


//--------------------- .nv.info._Z14dilationKernelPhS_iii --------------------------
	.section	.nv.info._Z14dilationKernelPhS_iii,"",@"SHT_CUDA_INFO"
	.sectionflags	@""
	.align	4


	//----- nvinfo : EIATTR_CUDA_API_VERSION
	.align		4
        /*0000*/ 	.byte	0x04, 0x37
        /*0002*/ 	.short	(.L_117 - .L_116)
.L_116:
        /*0004*/ 	.word	0x00000082


	//----- nvinfo : EIATTR_KPARAM_INFO
	.align		4
.L_117:
        /*0008*/ 	.byte	0x04, 0x17
        /*000a*/ 	.short	(.L_119 - .L_118)
.L_118:
        /*000c*/ 	.word	0x00000000
        /*0010*/ 	.short	0x0004
        /*0012*/ 	.short	0x0018
        /*0014*/ 	.byte	0x00, 0xf0, 0x11, 0x00


	//----- nvinfo : EIATTR_KPARAM_INFO
	.align		4
.L_119:
        /*0018*/ 	.byte	0x04, 0x17
        /*001a*/ 	.short	(.L_121 - .L_120)
.L_120:
        /*001c*/ 	.word	0x00000000
        /*0020*/ 	.short	0x0003
        /*0022*/ 	.short	0x0014
        /*0024*/ 	.byte	0x00, 0xf0, 0x11, 0x00


	//----- nvinfo : EIATTR_KPARAM_INFO
	.align		4
.L_121:
        /*0028*/ 	.byte	0x04, 0x17
        /*002a*/ 	.short	(.L_123 - .L_122)
.L_122:
        /*002c*/ 	.word	0x00000000
        /*0030*/ 	.short	0x0002
        /*0032*/ 	.short	0x0010
        /*0034*/ 	.byte	0x00, 0xf0, 0x11, 0x00


	//----- nvinfo : EIATTR_KPARAM_INFO
	.align		4
.L_123:
        /*0038*/ 	.byte	0x04, 0x17
        /*003a*/ 	.short	(.L_125 - .L_124)
.L_124:
        /*003c*/ 	.word	0x00000000
        /*0040*/ 	.short	0x0001
        /*0042*/ 	.short	0x0008
        /*0044*/ 	.byte	0x00, 0xf5, 0x21, 0x00


	//----- nvinfo : EIATTR_KPARAM_INFO
	.align		4
.L_125:
        /*0048*/ 	.byte	0x04, 0x17
        /*004a*/ 	.short	(.L_127 - .L_126)
.L_126:
        /*004c*/ 	.word	0x00000000
        /*0050*/ 	.short	0x0000
        /*0052*/ 	.short	0x0000
        /*0054*/ 	.byte	0x00, 0xf5, 0x21, 0x00


	//----- nvinfo : EIATTR_SPARSE_MMA_MASK
	.align		4
.L_127:
        /*0058*/ 	.byte	0x03, 0x50
        /*005a*/ 	.short	0x0000


	//----- nvinfo : EIATTR_MAXREG_COUNT
	.align		4
        /*005c*/ 	.byte	0x03, 0x1b
        /*005e*/ 	.short	0x00ff


	//----- nvinfo : EIATTR_MERCURY_ISA_VERSION
	.align		4
        /*0060*/ 	.byte	0x03, 0x5f
        /*0062*/ 	.short	0x0101


	//----- nvinfo : EIATTR_VRC_CTA_INIT_COUNT
	.align		4
        /*0064*/ 	.byte	0x02, 0x4a
	.zero		1
	.zero		1


	//----- nvinfo : EIATTR_EXIT_INSTR_OFFSETS
	.align		4
        /*0068*/ 	.byte	0x04, 0x1c
        /*006a*/ 	.short	(.L_129 - .L_128)


	//   ....[0]....
.L_128:
        /*006c*/ 	.word	0x00000cb0


	//----- nvinfo : EIATTR_CRS_STACK_SIZE
	.align		4
.L_129:
        /*0070*/ 	.byte	0x04, 0x1e
        /*0072*/ 	.short	(.L_131 - .L_130)
.L_130:
        /*0074*/ 	.word	0x00000000


	//----- nvinfo : EIATTR_CBANK_PARAM_SIZE
	.align		4
.L_131:
        /*0078*/ 	.byte	0x03, 0x19
        /*007a*/ 	.short	0x001c


	//----- nvinfo : EIATTR_PARAM_CBANK
	.align		4
        /*007c*/ 	.byte	0x04, 0x0a
        /*007e*/ 	.short	(.L_133 - .L_132)
	.align		4
.L_132:
        /*0080*/ 	.word	index@(.nv.constant0._Z14dilationKernelPhS_iii)
        /*0084*/ 	.short	0x0380
        /*0086*/ 	.short	0x001c


	//----- nvinfo : EIATTR_SW_WAR
	.align		4
.L_133:
        /*0088*/ 	.byte	0x04, 0x36
        /*008a*/ 	.short	(.L_135 - .L_134)
.L_134:
        /*008c*/ 	.word	0x00000008
.L_135:


//--------------------- .nv.info._Z10blurKernelPhS_iii --------------------------
	.section	.nv.info._Z10blurKernelPhS_iii,"",@"SHT_CUDA_INFO"
	.sectionflags	@""
	.align	4


	//----- nvinfo : EIATTR_CUDA_API_VERSION
	.align		4
        /*0000*/ 	.byte	0x04, 0x37
        /*0002*/ 	.short	(.L_137 - .L_136)
.L_136:
        /*0004*/ 	.word	0x00000082


	//----- nvinfo : EIATTR_KPARAM_INFO
	.align		4
.L_137:
        /*0008*/ 	.byte	0x04, 0x17
        /*000a*/ 	.short	(.L_139 - .L_138)
.L_138:
        /*000c*/ 	.word	0x00000000
        /*0010*/ 	.short	0x0004
        /*0012*/ 	.short	0x0018
        /*0014*/ 	.byte	0x00, 0xf0, 0x11, 0x00


	//----- nvinfo : EIATTR_KPARAM_INFO
	.align		4
.L_139:
        /*0018*/ 	.byte	0x04, 0x17
        /*001a*/ 	.short	(.L_141 - .L_140)
.L_140:
        /*001c*/ 	.word	0x00000000
        /*0020*/ 	.short	0x0003
        /*0022*/ 	.short	0x0014
        /*0024*/ 	.byte	0x00, 0xf0, 0x11, 0x00


	//----- nvinfo : EIATTR_KPARAM_INFO
	.align		4
.L_141:
        /*0028*/ 	.byte	0x04, 0x17
        /*002a*/ 	.short	(.L_143 - .L_142)
.L_142:
        /*002c*/ 	.word	0x00000000
        /*0030*/ 	.short	0x0002
        /*0032*/ 	.short	0x0010
        /*0034*/ 	.byte	0x00, 0xf0, 0x11, 0x00


	//----- nvinfo : EIATTR_KPARAM_INFO
	.align		4
.L_143:
        /*0038*/ 	.byte	0x04, 0x17
        /*003a*/ 	.short	(.L_145 - .L_144)
.L_144:
        /*003c*/ 	.word	0x00000000
        /*0040*/ 	.short	0x0001
        /*0042*/ 	.short	0x0008
        /*0044*/ 	.byte	0x00, 0xf5, 0x21, 0x00


	//----- nvinfo : EIATTR_KPARAM_INFO
	.align		4
.L_145:
        /*0048*/ 	.byte	0x04, 0x17
        /*004a*/ 	.short	(.L_147 - .L_146)
.L_146:
        /*004c*/ 	.word	0x00000000
        /*0050*/ 	.short	0x0000
        /*0052*/ 	.short	0x0000
        /*0054*/ 	.byte	0x00, 0xf5, 0x21, 0x00


	//----- nvinfo : EIATTR_SPARSE_MMA_MASK
	.align		4
.L_147:
        /*0058*/ 	.byte	0x03, 0x50
        /*005a*/ 	.short	0x0000


	//----- nvinfo : EIATTR_MAXREG_COUNT
	.align		4
        /*005c*/ 	.byte	0x03, 0x1b
        /*005e*/ 	.short	0x00ff


	//----- nvinfo : EIATTR_MERCURY_ISA_VERSION
	.align		4
        /*0060*/ 	.byte	0x03, 0x5f
        /*0062*/ 	.short	0x0101


	//----- nvinfo : EIATTR_VRC_CTA_INIT_COUNT
	.align		4
        /*0064*/ 	.byte	0x02, 0x4a
	.zero		1
	.zero		1


	//----- nvinfo : EIATTR_EXIT_INSTR_OFFSETS
	.align		4
        /*0068*/ 	.byte	0x04, 0x1c
        /*006a*/ 	.short	(.L_149 - .L_148)


	//   ....[0]....
.L_148:
        /*006c*/ 	.word	0x000010a0


	//----- nvinfo : EIATTR_CRS_STACK_SIZE
	.align		4
.L_149:
        /*0070*/ 	.byte	0x04, 0x1e
        /*0072*/ 	.short	(.L_151 - .L_150)
.L_150:
        /*0074*/ 	.word	0x00000000


	//----- nvinfo : EIATTR_CBANK_PARAM_SIZE
	.align		4
.L_151:
        /*0078*/ 	.byte	0x03, 0x19
        /*007a*/ 	.short	0x001c


	//----- nvinfo : EIATTR_PARAM_CBANK
	.align		4
        /*007c*/ 	.byte	0x04, 0x0a
        /*007e*/ 	.short	(.L_153 - .L_152)
	.align		4
.L_152:
        /*0080*/ 	.word	index@(.nv.constant0._Z10blurKernelPhS_iii)
        /*0084*/ 	.short	0x0380
        /*0086*/ 	.short	0x001c


	//----- nvinfo : EIATTR_SW_WAR
	.align		4
.L_153:
        /*0088*/ 	.byte	0x04, 0x36
        /*008a*/ 	.short	(.L_155 - .L_154)
.L_154:
        /*008c*/ 	.word	0x00000008
.L_155:


//--------------------- .nv.info._Z18pixelizationKernelPhS_iii --------------------------
	.section	.nv.info._Z18pixelizationKernelPhS_iii,"",@"SHT_CUDA_INFO"
	.sectionflags	@""
	.align	4


	//----- nvinfo : EIATTR_CUDA_API_VERSION
	.align		4
        /*0000*/ 	.byte	0x04, 0x37
        /*0002*/ 	.short	(.L_157 - .L_156)
.L_156:
        /*0004*/ 	.word	0x00000082


	//----- nvinfo : EIATTR_KPARAM_INFO
	.align		4
.L_157:
        /*0008*/ 	.byte	0x04, 0x17
        /*000a*/ 	.short	(.L_159 - .L_158)
.L_158:
        /*000c*/ 	.word	0x00000000
        /*0010*/ 	.short	0x0004
        /*0012*/ 	.short	0x0018
        /*0014*/ 	.byte	0x00, 0xf0, 0x11, 0x00


	//----- nvinfo : EIATTR_KPARAM_INFO
	.align		4
.L_159:
        /*0018*/ 	.byte	0x04, 0x17
        /*001a*/ 	.short	(.L_161 - .L_160)
.L_160:
        /*001c*/ 	.word	0x00000000
        /*0020*/ 	.short	0x0003
        /*0022*/ 	.short	0x0014
        /*0024*/ 	.byte	0x00, 0xf0, 0x11, 0x00


	//----- nvinfo : EIATTR_KPARAM_INFO
	.align		4
.L_161:
        /*0028*/ 	.byte	0x04, 0x17
        /*002a*/ 	.short	(.L_163 - .L_162)
.L_162:
        /*002c*/ 	.word	0x00000000
        /*0030*/ 	.short	0x0002
        /*0032*/ 	.short	0x0010
        /*0034*/ 	.byte	0x00, 0xf0, 0x11, 0x00


	//----- nvinfo : EIATTR_KPARAM_INFO
	.align		4
.L_163:
        /*0038*/ 	.byte	0x04, 0x17
        /*003a*/ 	.short	(.L_165 - .L_164)
.L_164:
        /*003c*/ 	.word	0x00000000
        /*0040*/ 	.short	0x0001
        /*0042*/ 	.short	0x0008
        /*0044*/ 	.byte	0x00, 0xf5, 0x21, 0x00


	//----- nvinfo : EIATTR_KPARAM_INFO
	.align		4
.L_165:
        /*0048*/ 	.byte	0x04, 0x17
        /*004a*/ 	.short	(.L_167 - .L_166)
.L_166:
        /*004c*/ 	.word	0x00000000
        /*0050*/ 	.short	0x0000
        /*0052*/ 	.short	0x0000
        /*0054*/ 	.byte	0x00, 0xf5, 0x21, 0x00


	//----- nvinfo : EIATTR_SPARSE_MMA_MASK
	.align		4
.L_167:
        /*0058*/ 	.byte	0x03, 0x50
        /*005a*/ 	.short	0x0000


	//----- nvinfo : EIATTR_MAXREG_COUNT
	.align		4
        /*005c*/ 	.byte	0x03, 0x1b
        /*005e*/ 	.short	0x00ff


	//----- nvinfo : EIATTR_NUM_BARRIERS
	.align		4
        /*0060*/ 	.byte	0x02, 0x4c
        /*0062*/ 	.byte	0x01
	.zero		1


	//----- nvinfo : EIATTR_MERCURY_ISA_VERSION
	.align		4
        /*0064*/ 	.byte	0x03, 0x5f
        /*0066*/ 	.short	0x0101


	//----- nvinfo : EIATTR_UNUSED_LOAD_BYTE_OFFSET
	.align		4
        /*0068*/ 	.byte	0x04, 0x44
        /*006a*/ 	.short	(.L_169 - .L_168)


	//   ....[0]....
.L_168:
        /*006c*/ 	.word	0x000001b0
        /*0070*/ 	.word	0x00000fff


	//----- nvinfo : EIATTR_VRC_CTA_INIT_COUNT
	.align		4
.L_169:
        /*0074*/ 	.byte	0x02, 0x4a
	.zero		1
	.zero		1


	//----- nvinfo : EIATTR_EXIT_INSTR_OFFSETS
	.align		4
        /*0078*/ 	.byte	0x04, 0x1c
        /*007a*/ 	.short	(.L_171 - .L_170)


	//   ....[0]....
.L_170:
        /*007c*/ 	.word	0x00000220


	//----- nvinfo : EIATTR_CBANK_PARAM_SIZE
	.align		4
.L_171:
        /*0080*/ 	.byte	0x03, 0x19
        /*0082*/ 	.short	0x001c


	//----- nvinfo : EIATTR_PARAM_CBANK
	.align		4
        /*0084*/ 	.byte	0x04, 0x0a
        /*0086*/ 	.short	(.L_173 - .L_172)
	.align		4
.L_172:
        /*0088*/ 	.word	index@(.nv.constant0._Z18pixelizationKernelPhS_iii)
        /*008c*/ 	.short	0x0380
        /*008e*/ 	.short	0x001c


	//----- nvinfo : EIATTR_SW_WAR
	.align		4
.L_173:
        /*0090*/ 	.byte	0x04, 0x36
        /*0092*/ 	.short	(.L_175 - .L_174)
.L_174:
        /*0094*/ 	.word	0x00000008
.L_175:


//--------------------- .nv.callgraph             --------------------------
	.section	.nv.callgraph,"",@"SHT_CUDA_CALLGRAPH"
	.align	4
	.sectionentsize	8
	.align		4
        /*0000*/ 	.word	0x00000000
	.align		4
        /*0004*/ 	.word	0xffffffff
	.align		4
        /*0008*/ 	.word	0x00000000
	.align		4
        /*000c*/ 	.word	0xfffffffe
	.align		4
        /*0010*/ 	.word	0x00000000
	.align		4
        /*0014*/ 	.word	0xfffffffd
	.align		4
        /*0018*/ 	.word	0x00000000
	.align		4
        /*001c*/ 	.word	0xfffffffc


//--------------------- .text._Z16aberrationKernelPhS_iii --------------------------
	.section	.text._Z16aberrationKernelPhS_iii,"ax",@progbits
	.align	128
        .global         _Z16aberrationKernelPhS_iii
        .type           _Z16aberrationKernelPhS_iii,@function
        .size           _Z16aberrationKernelPhS_iii,(.L_x_31 - _Z16aberrationKernelPhS_iii)
        .other          _Z16aberrationKernelPhS_iii,@"STO_CUDA_ENTRY STV_DEFAULT"
_Z16aberrationKernelPhS_iii:
.text._Z16aberrationKernelPhS_iii:
[----:B------:R-:W-:Y:S01]  /*0000*/  LDC R1, c[0x0][0x37c] ;  /* 0x0000df00ff017b82 */ /* 0x000fe20000000800 */
[----:B------:R-:W0:Y:S07]  /*0010*/  S2R R2, SR_TID.Y ;  /* 0x0000000000027919 */ /* 0x000e2e0000002200 */
[----:B------:R-:W1:Y:S01]  /*0020*/  LDC R0, c[0x0][0x360] ;  /* 0x0000d800ff007b82 */ /* 0x000e620000000800 */
[----:B------:R-:W2:Y:S01]  /*0030*/  LDCU.128 UR8, c[0x0][0x380] ;  /* 0x00007000ff0877ac */ /* 0x000ea20008000c00 */
[----:B------:R-:W1:Y:S06]  /*0040*/  S2R R7, SR_TID.X ;  /* 0x0000000000077919 */ /* 0x000e6c0000002100 */
[----:B------:R-:W0:Y:S08]  /*0050*/  S2UR UR5, SR_CTAID.Y ;  /* 0x00000000000579c3 */ /* 0x000e300000002600 */
[----:B------:R-:W0:Y:S08]  /*0060*/  LDC R3, c[0x0][0x364] ;  /* 0x0000d900ff037b82 */ /* 0x000e300000000800 */
[----:B------:R-:W1:Y:S08]  /*0070*/  S2UR UR4, SR_CTAID.X ;  /* 0x00000000000479c3 */ /* 0x000e700000002500 */
[----:B------:R-:W3:Y:S08]  /*0080*/  LDC R11, c[0x0][0x390] ;  /* 0x0000e400ff0b7b82 */ /* 0x000ef00000000800 */
[----:B------:R-:W4:Y:S01]  /*0090*/  LDC R13, c[0x0][0x398] ;  /* 0x0000e600ff0d7b82 */ /* 0x000f220000000800 */
[----:B0-----:R-:W-:-:S05]  /*00a0*/  IMAD R3, R3, UR5, R2 ;  /* 0x0000000503037c24 */ /* 0x001fca000f8e0202 */
[----:B------:R-:W-:Y:S01]  /*00b0*/  IADD3 R5, PT, PT, R3, -0x5, RZ ;  /* 0xfffffffb03057810 */ /* 0x000fe20007ffe0ff */
[----:B-1----:R-:W-:Y:S01]  /*00c0*/  IMAD R0, R0, UR4, R7 ;  /* 0x0000000400007c24 */ /* 0x002fe2000f8e0207 */
[----:B------:R-:W0:Y:S03]  /*00d0*/  LDCU.64 UR4, c[0x0][0x358] ;  /* 0x00006b00ff0477ac */ /* 0x000e260008000a00 */
[----:B---3--:R-:W-:-:S05]  /*00e0*/  IMAD R5, R5, R11, R0 ;  /* 0x0000000b05057224 */ /* 0x008fca00078e0200 */
[----:B------:R-:W-:-:S05]  /*00f0*/  IADD3 R5, PT, PT, R5, -0x3, RZ ;  /* 0xfffffffd05057810 */ /* 0x000fca0007ffe0ff */
[----:B----4-:R-:W-:-:S05]  /*0100*/  IMAD R5, R5, R13, RZ ;  /* 0x0000000d05057224 */ /* 0x010fca00078e02ff */
[----:B--2---:R-:W-:-:S04]  /*0110*/  IADD3 R4, P0, PT, R5, UR8, RZ ;  /* 0x0000000805047c10 */ /* 0x004fc8000ff1e0ff */
[----:B------:R-:W-:-:S05]  /*0120*/  LEA.HI.X.SX32 R5, R5, UR9, 0x1, P0 ;  /* 0x0000000905057c11 */ /* 0x000fca00080f0eff */
[----:B0-----:R-:W2:Y:S01]  /*0130*/  LDG.E.U8 R9, desc[UR4][R4.64] ;  /* 0x0000000404097981 */ /* 0x001ea2000c1e1100 */
[----:B------:R-:W-:-:S04]  /*0140*/  IMAD R0, R3, R11, R0 ;  /* 0x0000000b03007224 */ /* 0x000fc800078e0200 */
[----:B------:R-:W-:Y:S02]  /*0150*/  IMAD R2, R11, 0x5, R0 ;  /* 0x000000050b027824 */ /* 0x000fe400078e0200 */
[----:B------:R-:W-:-:S03]  /*0160*/  IMAD R0, R0, R13, RZ ;  /* 0x0000000d00007224 */ /* 0x000fc600078e02ff */
[----:B------:R-:W-:-:S05]  /*0170*/  IADD3 R2, PT, PT, R2, 0x3, RZ ;  /* 0x0000000302027810 */ /* 0x000fca0007ffe0ff */
[----:B------:R-:W-:Y:S01]  /*0180*/  IMAD R7, R2, R13, RZ ;  /* 0x0000000d02077224 */ /* 0x000fe200078e02ff */
[----:B------:R-:W-:-:S04]  /*0190*/  IADD3 R2, P0, PT, R0, UR10, RZ ;  /* 0x0000000a00027c10 */ /* 0x000fc8000ff1e0ff */
[C---:B------:R-:W-:Y:S02]  /*01a0*/  IADD3 R6, P1, PT, R7.reuse, UR8, RZ ;  /* 0x0000000807067c10 */ /* 0x040fe4000ff3e0ff */
[----:B------:R-:W-:Y:S02]  /*01b0*/  LEA.HI.X.SX32 R3, R0, UR11, 0x1, P0 ;  /* 0x0000000b00037c11 */ /* 0x000fe400080f0eff */
[----:B------:R-:W-:-:S03]  /*01c0*/  LEA.HI.X.SX32 R7, R7, UR9, 0x1, P1 ;  /* 0x0000000907077c11 */ /* 0x000fc600088f0eff */
[----:B--2---:R-:W-:Y:S04]  /*01d0*/  STG.E.U8 desc[UR4][R2.64], R9 ;  /* 0x0000000902007986 */ /* 0x004fe8000c101104 */
[----:B------:R-:W2:Y:S01]  /*01e0*/  LDG.E.U8 R7, desc[UR4][R6.64+0x1] ;  /* 0x0000010406077981 */ /* 0x000ea2000c1e1100 */
[----:B------:R-:W-:-:S05]  /*01f0*/  IMAD R0, R13, -0x7, R0 ;  /* 0xfffffff90d007824 */ /* 0x000fca00078e0200 */
[----:B------:R-:W-:-:S04]  /*0200*/  IADD3 R4, P0, PT, R0, UR8, RZ ;  /* 0x0000000800047c10 */ /* 0x000fc8000ff1e0ff */
[----:B------:R-:W-:Y:S01]  /*0210*/  LEA.HI.X.SX32 R5, R0, UR9, 0x1, P0 ;  /* 0x0000000900057c11 */ /* 0x000fe200080f0eff */
[----:B--2---:R-:W-:Y:S05]  /*0220*/  STG.E.U8 desc[UR4][R2.64+0x1], R7 ;  /* 0x0000010702007986 */ /* 0x004fea000c101104 */
[----:B------:R-:W2:Y:S04]  /*0230*/  LDG.E.U8 R5, desc[UR4][R4.64+0x2] ;  /* 0x0000020404057981 */ /* 0x000ea8000c1e1100 */
[----:B--2---:R-:W-:Y:S01]  /*0240*/  STG.E.U8 desc[UR4][R2.64+0x2], R5 ;  /* 0x0000020502007986 */ /* 0x004fe2000c101104 */
[----:B------:R-:W-:Y:S05]  /*0250*/  EXIT ;  /* 0x000000000000794d */ /* 0x000fea0003800000 */
.L_x_0:
[----:B------:R-:W-:-:S00]  /*0260*/  BRA `(.L_x_0) ;  /* 0xfffffffc00fc7947 */ /* 0x000fc0000383ffff */
[----:B------:R-:W-:-:S00]  /*0270*/  NOP ;  /* 0x0000000000007918 */ /* 0x000fc00000000000 */
        /* <DEDUP_REMOVED lines=8> */
.L_x_31:


//--------------------- .text._Z18screeenBlendKernelPhS_S_iii --------------------------
	.section	.text._Z18screeenBlendKernelPhS_S_iii,"ax",@progbits
	.align	128
        .global         _Z18screeenBlendKernelPhS_S_iii
        .type           _Z18screeenBlendKernelPhS_S_iii,@function
        .size           _Z18screeenBlendKernelPhS_S_iii,(.L_x_32 - _Z18screeenBlendKernelPhS_S_iii)
        .other          _Z18screeenBlendKernelPhS_S_iii,@"STO_CUDA_ENTRY STV_DEFAULT"
_Z18screeenBlendKernelPhS_S_iii:
.text._Z18screeenBlendKernelPhS_S_iii:
[----:B------:R-:W-:Y:S01]  /*0000*/  LDC R1, c[0x0][0x37c] ;  /* 0x0000df00ff017b82 */ /* 0x000fe20000000800 */
[----:B------:R-:W0:Y:S07]  /*0010*/  S2R R3, SR_TID.X ;  /* 0x0000000000037919 */ /* 0x000e2e0000002100 */
[----:B------:R-:W0:Y:S01]  /*0020*/  S2UR UR4, SR_CTAID.X ;  /* 0x00000000000479c3 */ /* 0x000e220000002500 */
[----:B------:R-:W1:Y:S01]  /*0030*/  LDCU UR6, c[0x0][0x398] ;  /* 0x00007300ff0677ac */ /* 0x000e620008000800 */
[----:B------:R-:W2:Y:S01]  /*0040*/  S2R R5, SR_TID.Y ;  /* 0x0000000000057919 */ /* 0x000ea20000002200 */
[----:B------:R-:W3:Y:S05]  /*0050*/  LDCU UR7, c[0x0][0x3a0] ;  /* 0x00007400ff0777ac */ /* 0x000eea0008000800 */
[----:B------:R-:W0:Y:S01]  /*0060*/  LDC R0, c[0x0][0x360] ;  /* 0x0000d800ff007b82 */ /* 0x000e220000000800 */
[----:B------:R-:W4:Y:S07]  /*0070*/  LDCU.128 UR8, c[0x0][0x380] ;  /* 0x00007000ff0877ac */ /* 0x000f2e0008000c00 */
[----:B------:R-:W2:Y:S08]  /*0080*/  S2UR UR5, SR_CTAID.Y ;  /* 0x00000000000579c3 */ /* 0x000eb00000002600 */
[----:B------:R-:W2:Y:S01]  /*0090*/  LDC R2, c[0x0][0x364] ;  /* 0x0000d900ff027b82 */ /* 0x000ea20000000800 */
[----:B0-----:R-:W-:-:S02]  /*00a0*/  IMAD R0, R0, UR4, R3 ;  /* 0x0000000400007c24 */ /* 0x001fc4000f8e0203 */
[----:B--2---:R-:W-:Y:S01]  /*00b0*/  IMAD R3, R2, UR5, R5 ;  /* 0x0000000502037c24 */ /* 0x004fe2000f8e0205 */
[----:B------:R-:W0:Y:S03]  /*00c0*/  LDCU.64 UR4, c[0x0][0x358] ;  /* 0x00006b00ff0477ac */ /* 0x000e260008000a00 */
[----:B-1----:R-:W-:-:S04]  /*00d0*/  IMAD R0, R3, UR6, R0 ;  /* 0x0000000603007c24 */ /* 0x002fc8000f8e0200 */
[----:B---3--:R-:W-:Y:S01]  /*00e0*/  IMAD R0, R0, UR7, RZ ;  /* 0x0000000700007c24 */ /* 0x008fe2000f8e02ff */
[----:B------:R-:W1:Y:S04]  /*00f0*/  LDCU.64 UR6, c[0x0][0x390] ;  /* 0x00007200ff0677ac */ /* 0x000e680008000a00 */
[C---:B----4-:R-:W-:Y:S02]  /*0100*/  IADD3 R4, P0, PT, R0.reuse, UR10, RZ ;  /* 0x0000000a00047c10 */ /* 0x050fe4000ff1e0ff */
[----:B------:R-:W-:Y:S02]  /*0110*/  SHF.R.S32.HI R8, RZ, 0x1f, R0 ;  /* 0x0000001fff087819 */ /* 0x000fe40000011400 */
[----:B------:R-:W-:Y:S02]  /*0120*/  IADD3 R2, P1, PT, R0, UR8, RZ ;  /* 0x0000000800027c10 */ /* 0x000fe4000ff3e0ff */
[----:B------:R-:W-:-:S02]  /*0130*/  IADD3.X R5, PT, PT, R8, UR11, RZ, P0, !PT ;  /* 0x0000000b08057c10 */ /* 0x000fc400087fe4ff */
[----:B------:R-:W-:-:S03]  /*0140*/  IADD3.X R3, PT, PT, R8, UR9, RZ, P1, !PT ;  /* 0x0000000908037c10 */ /* 0x000fc60008ffe4ff */
[----:B0-----:R-:W2:Y:S04]  /*0150*/  LDG.E.U8 R6, desc[UR4][R4.64] ;  /* 0x0000000404067981 */ /* 0x001ea8000c1e1100 */
[----:B------:R-:W3:Y:S01]  /*0160*/  LDG.E.U8 R7, desc[UR4][R2.64] ;  /* 0x0000000402077981 */ /* 0x000ee2000c1e1100 */
[----:B--2---:R-:W-:Y:S02]  /*0170*/  LOP3.LUT R6, R6, 0xff, RZ, 0x3c, !PT ;  /* 0x000000ff06067812 */ /* 0x004fe400078e3cff */
[----:B---3--:R-:W-:Y:S02]  /*0180*/  LOP3.LUT R7, R7, 0xff, RZ, 0x3c, !PT ;  /* 0x000000ff07077812 */ /* 0x008fe400078e3cff */
[----:B------:R-:W-:Y:S02]  /*0190*/  PRMT R6, R6, 0x9910, RZ ;  /* 0x0000991006067816 */ /* 0x000fe400000000ff */
[----:B------:R-:W-:-:S05]  /*01a0*/  PRMT R7, R7, 0x9910, RZ ;  /* 0x0000991007077816 */ /* 0x000fca00000000ff */
[----:B------:R-:W-:-:S05]  /*01b0*/  IMAD R6, R6, R7, RZ ;  /* 0x0000000706067224 */ /* 0x000fca00078e02ff */
[----:B------:R-:W-:-:S05]  /*01c0*/  LOP3.LUT R6, R6, 0xffff, RZ, 0xc0, !PT ;  /* 0x0000ffff06067812 */ /* 0x000fca00078ec0ff */
[----:B------:R-:W-:Y:S01]  /*01d0*/  IMAD R7, R6, 0x8081, RZ ;  /* 0x0000808106077824 */ /* 0x000fe200078e02ff */
[----:B-1----:R-:W-:-:S04]  /*01e0*/  IADD3 R6, P0, PT, R0, UR6, RZ ;  /* 0x0000000600067c10 */ /* 0x002fc8000ff1e0ff */
[----:B------:R-:W-:Y:S02]  /*01f0*/  SHF.R.U32.HI R0, RZ, 0x17, R7 ;  /* 0x00000017ff007819 */ /* 0x000fe40000011607 */
[----:B------:R-:W-:Y:S02]  /*0200*/  IADD3.X R7, PT, PT, R8, UR7, RZ, P0, !PT ;  /* 0x0000000708077c10 */ /* 0x000fe400087fe4ff */
[----:B------:R-:W-:-:S05]  /*0210*/  LOP3.LUT R9, RZ, R0, RZ, 0x33, !PT ;  /* 0x00000000ff097212 */ /* 0x000fca00078e33ff */
[----:B------:R0:W-:Y:S04]  /*0220*/  STG.E.U8 desc[UR4][R6.64], R9 ;  /* 0x0000000906007986 */ /* 0x0001e8000c101104 */
[----:B------:R-:W2:Y:S04]  /*0230*/  LDG.E.U8 R0, desc[UR4][R4.64+0x1] ;  /* 0x0000010404007981 */ /* 0x000ea8000c1e1100 */
[----:B------:R-:W3:Y:S01]  /*0240*/  LDG.E.U8 R8, desc[UR4][R2.64+0x1] ;  /* 0x0000010402087981 */ /* 0x000ee2000c1e1100 */
[----:B--2---:R-:W-:Y:S02]  /*0250*/  LOP3.LUT R0, R0, 0xff, RZ, 0x3c, !PT ;  /* 0x000000ff00007812 */ /* 0x004fe400078e3cff */
[----:B---3--:R-:W-:-:S02]  /*0260*/  LOP3.LUT R8, R8, 0xff, RZ, 0x3c, !PT ;  /* 0x000000ff08087812 */ /* 0x008fc400078e3cff */
[----:B------:R-:W-:Y:S02]  /*0270*/  PRMT R0, R0, 0x9910, RZ ;  /* 0x0000991000007816 */ /* 0x000fe400000000ff */
[----:B------:R-:W-:-:S05]  /*0280*/  PRMT R11, R8, 0x9910, RZ ;  /* 0x00009910080b7816 */ /* 0x000fca00000000ff */
[----:B------:R-:W-:-:S05]  /*0290*/  IMAD R0, R0, R11, RZ ;  /* 0x0000000b00007224 */ /* 0x000fca00078e02ff */
[----:B------:R-:W-:-:S05]  /*02a0*/  LOP3.LUT R0, R0, 0xffff, RZ, 0xc0, !PT ;  /* 0x0000ffff00007812 */ /* 0x000fca00078ec0ff */
[----:B------:R-:W-:-:S05]  /*02b0*/  IMAD R0, R0, 0x8081, RZ ;  /* 0x0000808100007824 */ /* 0x000fca00078e02ff */
[----:B------:R-:W-:-:S04]  /*02c0*/  SHF.R.U32.HI R0, RZ, 0x17, R0 ;  /* 0x00000017ff007819 */ /* 0x000fc80000011600 */
[----:B0-----:R-:W-:-:S05]  /*02d0*/  LOP3.LUT R9, RZ, R0, RZ, 0x33, !PT ;  /* 0x00000000ff097212 */ /* 0x001fca00078e33ff */
[----:B------:R-:W-:Y:S04]  /*02e0*/  STG.E.U8 desc[UR4][R6.64+0x1], R9 ;  /* 0x0000010906007986 */ /* 0x000fe8000c101104 */
        /* <DEDUP_REMOVED lines=10> */
[----:B------:R-:W-:-:S05]  /*0390*/  LOP3.LUT R3, RZ, R0, RZ, 0x33, !PT ;  /* 0x00000000ff037212 */ /* 0x000fca00078e33ff */
[----:B------:R-:W-:Y:S01]  /*03a0*/  STG.E.U8 desc[UR4][R6.64+0x2], R3 ;  /* 0x0000020306007986 */ /* 0x000fe2000c101104 */
[----:B------:R-:W-:Y:S05]  /*03b0*/  EXIT ;  /* 0x000000000000794d */ /* 0x000fea0003800000 */
.L_x_1:
        /* <DEDUP_REMOVED lines=12> */
.L_x_32:


//--------------------- .text._Z11ghostKernelPhS_iii --------------------------
	.section	.text._Z11ghostKernelPhS_iii,"ax",@progbits
	.align	128
        .global         _Z11ghostKernelPhS_iii
        .type           _Z11ghostKernelPhS_iii,@function
        .size           _Z11ghostKernelPhS_iii,(.L_x_33 - _Z11ghostKernelPhS_iii)
        .other          _Z11ghostKernelPhS_iii,@"STO_CUDA_ENTRY STV_DEFAULT"
_Z11ghostKernelPhS_iii:
.text._Z11ghostKernelPhS_iii:
        /* <DEDUP_REMOVED lines=14> */
[----:B---3--:R-:W-:-:S05]  /*00e0*/  IMAD R0, R0, UR7, RZ ;  /* 0x0000000700007c24 */ /* 0x008fca000f8e02ff */
[C---:B----4-:R-:W-:Y:S02]  /*00f0*/  IADD3 R2, P1, PT, R0.reuse, UR10, RZ ;  /* 0x0000000a00027c10 */ /* 0x050fe4000ff3e0ff */
[----:B------:R-:W-:Y:S02]  /*0100*/  SHF.R.S32.HI R5, RZ, 0x1f, R0 ;  /* 0x0000001fff057819 */ /* 0x000fe40000011400 */
[----:B------:R-:W-:Y:S02]  /*0110*/  IADD3 R4, P0, PT, R0, UR8, RZ ;  /* 0x0000000800047c10 */ /* 0x000fe4000ff1e0ff */
[C---:B------:R-:W-:Y:S02]  /*0120*/  IADD3.X R3, PT, PT, R5.reuse, UR11, RZ, P1, !PT ;  /* 0x0000000b05037c10 */ /* 0x040fe40008ffe4ff */
[----:B------:R-:W-:-:S03]  /*0130*/  IADD3.X R5, PT, PT, R5, UR9, RZ, P0, !PT ;  /* 0x0000000905057c10 */ /* 0x000fc600087fe4ff */
[----:B0-----:R-:W2:Y:S04]  /*0140*/  LDG.E.U8 R6, desc[UR4][R2.64] ;  /* 0x0000000402067981 */ /* 0x001ea8000c1e1100 */
[----:B------:R-:W3:Y:S01]  /*0150*/  LDG.E.U8 R0, desc[UR4][R4.64] ;  /* 0x0000000404007981 */ /* 0x000ee2000c1e1100 */
[----:B--2---:R-:W-:Y:S02]  /*0160*/  I2FP.F32.U32 R6, R6 ;  /* 0x0000000600067245 */ /* 0x004fe40000201000 */
[----:B---3--:R-:W-:-:S03]  /*0170*/  I2FP.F32.U32 R0, R0 ;  /* 0x0000000000007245 */ /* 0x008fc60000201000 */
[----:B------:R-:W-:-:S04]  /*0180*/  FMUL R7, R6, 0.75 ;  /* 0x3f40000006077820 */ /* 0x000fc80000400000 */
[----:B------:R-:W-:-:S05]  /*0190*/  FFMA R0, R0, 0.25, R7 ;  /* 0x3e80000000007823 */ /* 0x000fca0000000007 */
[----:B------:R-:W-:-:S04]  /*01a0*/  FMNMX.NAN R0, R0, 255, PT ;  /* 0x437f000000007809 */ /* 0x000fc80003820000 */
[----:B------:R-:W0:Y:S02]  /*01b0*/  F2I.U32.TRUNC.NTZ R7, R0 ;  /* 0x0000000000077305 */ /* 0x000e24000020f000 */
[----:B0-----:R-:W-:Y:S04]  /*01c0*/  STG.E.U8 desc[UR4][R4.64], R7 ;  /* 0x0000000704007986 */ /* 0x001fe8000c101104 */
[----:B------:R-:W2:Y:S04]  /*01d0*/  LDG.E.U8 R8, desc[UR4][R2.64+0x1] ;  /* 0x0000010402087981 */ /* 0x000ea8000c1e1100 */
[----:B------:R0:W-:Y:S04]  /*01e0*/  STG.E.U8 desc[UR4][R2.64], R7 ;  /* 0x0000000702007986 */ /* 0x0001e8000c101104 */
[----:B------:R-:W3:Y:S01]  /*01f0*/  LDG.E.U8 R6, desc[UR4][R4.64+0x1] ;  /* 0x0000010404067981 */ /* 0x000ee2000c1e1100 */
[----:B--2---:R-:W-:-:S05]  /*0200*/  I2FP.F32.U32 R8, R8 ;  /* 0x0000000800087245 */ /* 0x004fca0000201000 */
[----:B------:R-:W-:Y:S01]  /*0210*/  FMUL R9, R8, 0.75 ;  /* 0x3f40000008097820 */ /* 0x000fe20000400000 */
[----:B---3--:R-:W-:-:S05]  /*0220*/  I2FP.F32.U32 R6, R6 ;  /* 0x0000000600067245 */ /* 0x008fca0000201000 */
[----:B------:R-:W-:-:S05]  /*0230*/  FFMA R6, R6, 0.25, R9 ;  /* 0x3e80000006067823 */ /* 0x000fca0000000009 */
[----:B------:R-:W-:-:S04]  /*0240*/  FMNMX.NAN R6, R6, 255, PT ;  /* 0x437f000006067809 */ /* 0x000fc80003820000 */
[----:B------:R-:W1:Y:S02]  /*0250*/  F2I.U32.TRUNC.NTZ R9, R6 ;  /* 0x0000000600097305 */ /* 0x000e64000020f000 */
[----:B-1----:R-:W-:Y:S04]  /*0260*/  STG.E.U8 desc[UR4][R4.64+0x1], R9 ;  /* 0x0000010904007986 */ /* 0x002fe8000c101104 */
[----:B------:R-:W2:Y:S04]  /*0270*/  LDG.E.U8 R8, desc[UR4][R2.64+0x2] ;  /* 0x0000020402087981 */ /* 0x000ea8000c1e1100 */
[----:B------:R-:W-:Y:S04]  /*0280*/  STG.E.U8 desc[UR4][R2.64+0x1], R9 ;  /* 0x0000010902007986 */ /* 0x000fe8000c101104 */
[----:B------:R-:W3:Y:S01]  /*0290*/  LDG.E.U8 R0, desc[UR4][R4.64+0x2] ;  /* 0x0000020404007981 */ /* 0x000ee2000c1e1100 */
[----:B--2---:R-:W-:-:S05]  /*02a0*/  I2FP.F32.U32 R8, R8 ;  /* 0x0000000800087245 */ /* 0x004fca0000201000 */
[----:B0-----:R-:W-:Y:S01]  /*02b0*/  FMUL R7, R8, 0.75 ;  /* 0x3f40000008077820 */ /* 0x001fe20000400000 */
[----:B---3--:R-:W-:-:S05]  /*02c0*/  I2FP.F32.U32 R0, R0 ;  /* 0x0000000000007245 */ /* 0x008fca0000201000 */
[----:B------:R-:W-:-:S05]  /*02d0*/  FFMA R0, R0, 0.25, R7 ;  /* 0x3e80000000007823 */ /* 0x000fca0000000007 */
[----:B------:R-:W-:-:S04]  /*02e0*/  FMNMX.NAN R0, R0, 255, PT ;  /* 0x437f000000007809 */ /* 0x000fc80003820000 */
[----:B------:R-:W0:Y:S02]  /*02f0*/  F2I.U32.TRUNC.NTZ R7, R0 ;  /* 0x0000000000077305 */ /* 0x000e24000020f000 */
[----:B0-----:R-:W-:Y:S04]  /*0300*/  STG.E.U8 desc[UR4][R4.64+0x2], R7 ;  /* 0x0000020704007986 */ /* 0x001fe8000c101104 */
[----:B------:R-:W-:Y:S01]  /*0310*/  STG.E.U8 desc[UR4][R2.64+0x2], R7 ;  /* 0x0000020702007986 */ /* 0x000fe2000c101104 */
[----:B------:R-:W-:Y:S05]  /*0320*/  EXIT ;  /* 0x000000000000794d */ /* 0x000fea0003800000 */
.L_x_2:
        /* <DEDUP_REMOVED lines=13> */
.L_x_33:


//--------------------- .text._Z12blocksKernelPhS_iii --------------------------
	.section	.text._Z12blocksKernelPhS_iii,"ax",@progbits
	.align	128
        .global         _Z12blocksKernelPhS_iii
        .type           _Z12blocksKernelPhS_iii,@function
        .size           _Z12blocksKernelPhS_iii,(.L_x_34 - _Z12blocksKernelPhS_iii)
        .other          _Z12blocksKernelPhS_iii,@"STO_CUDA_ENTRY STV_DEFAULT"
_Z12blocksKernelPhS_iii:
.text._Z12blocksKernelPhS_iii:
[----:B------:R-:W-:Y:S08]  /*0000*/  LDC R1, c[0x0][0x37c] ;  /* 0x0000df00ff017b82 */ /* 0x000ff00000000800 */
[----:B------:R-:W0:Y:S01]  /*0010*/  LDC R4, c[0x0][0x360] ;  /* 0x0000d800ff047b82 */ /* 0x000e220000000800 */
[----:B------:R-:W1:Y:S01]  /*0020*/  S2R R7, SR_TID.Y ;  /* 0x0000000000077919 */ /* 0x000e620000002200 */
[----:B------:R-:W2:Y:S01]  /*0030*/  LDCU UR8, c[0x0][0x398] ;  /* 0x00007300ff0877ac */ /* 0x000ea20008000800 */
[----:B------:R-:W3:Y:S05]  /*0040*/  LDCU.128 UR12, c[0x0][0x380] ;  /* 0x00007000ff0c77ac */ /* 0x000eea0008000c00 */
[----:B------:R-:W1:Y:S08]  /*0050*/  LDC R6, c[0x0][0x364] ;  /* 0x0000d900ff067b82 */ /* 0x000e700000000800 */
[----:B------:R-:W4:Y:S08]  /*0060*/  LDC R11, c[0x0][0x370] ;  /* 0x0000dc00ff0b7b82 */ /* 0x000f300000000800 */
[----:B------:R-:W5:Y:S08]  /*0070*/  S2UR UR6, SR_CTAID.X ;  /* 0x00000000000679c3 */ /* 0x000f700000002500 */
[----:B------:R-:W1:Y:S01]  /*0080*/  S2UR UR4, SR_CTAID.Y ;  /* 0x00000000000479c3 */ /* 0x000e620000002600 */
[----:B----4-:R-:W4:Y:S01]  /*0090*/  I2F.U32.RP R0, R11 ;  /* 0x0000000b00007306 */ /* 0x010f220000209000 */
[----:B------:R-:W-:Y:S01]  /*00a0*/  ISETP.NE.U32.AND P0, PT, R11, RZ, PT ;  /* 0x000000ff0b00720c */ /* 0x000fe20003f05070 */
[----:B-----5:R-:W-:-:S06]  /*00b0*/  UIMAD UR5, UR6, 0xff, URZ ;  /* 0x000000ff060578a4 */ /* 0x020fcc000f8e02ff */
[----:B----4-:R-:W4:Y:S02]  /*00c0*/  MUFU.RCP R0, R0 ;  /* 0x0000000000007308 */ /* 0x010f240000001000 */
[----:B----4-:R-:W-:-:S06]  /*00d0*/  VIADD R2, R0, 0xffffffe ;  /* 0x0ffffffe00027836 */ /* 0x010fcc0000000000 */
[----:B------:R4:W5:Y:S02]  /*00e0*/  F2I.FTZ.U32.TRUNC.NTZ R3, R2 ;  /* 0x0000000200037305 */ /* 0x000964000021f000 */
[----:B----4-:R-:W-:Y:S02]  /*00f0*/  HFMA2 R2, -RZ, RZ, 0, 0 ;  /* 0x00000000ff027431 */ /* 0x010fe400000001ff */
[----:B-----5:R-:W-:-:S04]  /*0100*/  IMAD.MOV R8, RZ, RZ, -R3 ;  /* 0x000000ffff087224 */ /* 0x020fc800078e0a03 */
[----:B------:R-:W-:-:S04]  /*0110*/  IMAD R5, R8, R11, RZ ;  /* 0x0000000b08057224 */ /* 0x000fc800078e02ff */
[----:B------:R-:W-:Y:S02]  /*0120*/  IMAD.HI.U32 R3, R3, R5, R2 ;  /* 0x0000000503037227 */ /* 0x000fe400078e0002 */
[----:B------:R-:W0:Y:S04]  /*0130*/  S2R R5, SR_TID.X ;  /* 0x0000000000057919 */ /* 0x000e280000002100 */
[----:B------:R-:W-:-:S04]  /*0140*/  IMAD.HI.U32 R9, R3, UR5, RZ ;  /* 0x0000000503097c27 */ /* 0x000fc8000f8e00ff */
[----:B------:R-:W-:Y:S02]  /*0150*/  IMAD.MOV R2, RZ, RZ, -R9 ;  /* 0x000000ffff027224 */ /* 0x000fe400078e0a09 */
[----:B-1----:R-:W-:Y:S02]  /*0160*/  IMAD R3, R6, UR4, R7 ;  /* 0x0000000406037c24 */ /* 0x002fe4000f8e0207 */
[----:B------:R-:W-:Y:S01]  /*0170*/  IMAD R2, R11, R2, UR5 ;  /* 0x000000050b027e24 */ /* 0x000fe2000f8e0202 */
[----:B------:R-:W1:Y:S04]  /*0180*/  LDCU UR5, c[0x0][0x390] ;  /* 0x00007200ff0577ac */ /* 0x000e680008000800 */
[----:B------:R-:W-:-:S13]  /*0190*/  ISETP.GE.U32.AND P2, PT, R2, R11, PT ;  /* 0x0000000b0200720c */ /* 0x000fda0003f46070 */
[-C--:B------:R-:W-:Y:S01]  /*01a0*/  @P2 IADD3 R2, PT, PT, R2, -R11.reuse, RZ ;  /* 0x8000000b02022210 */ /* 0x080fe20007ffe0ff */
[----:B------:R-:W-:Y:S02]  /*01b0*/  @P2 VIADD R9, R9, 0x1 ;  /* 0x0000000109092836 */ /* 0x000fe40000000000 */
[----:B0-----:R-:W-:Y:S01]  /*01c0*/  IMAD R0, R4, UR6, R5 ;  /* 0x0000000604007c24 */ /* 0x001fe2000f8e0205 */
[----:B------:R-:W-:Y:S01]  /*01d0*/  ISETP.GE.U32.AND P1, PT, R2, R11, PT ;  /* 0x0000000b0200720c */ /* 0x000fe20003f26070 */
[----:B------:R-:W0:Y:S02]  /*01e0*/  LDCU.64 UR6, c[0x0][0x358] ;  /* 0x00006b00ff0677ac */ /* 0x000e240008000a00 */
[----:B-1----:R-:W-:-:S04]  /*01f0*/  IMAD R0, R3, UR5, R0 ;  /* 0x0000000503007c24 */ /* 0x002fc8000f8e0200 */
[----:B--2---:R-:W-:-:S05]  /*0200*/  IMAD R0, R0, UR8, RZ ;  /* 0x0000000800007c24 */ /* 0x004fca000f8e02ff */
[C---:B---3--:R-:W-:Y:S02]  /*0210*/  IADD3 R2, P2, PT, R0.reuse, UR14, RZ ;  /* 0x0000000e00027c10 */ /* 0x048fe4000ff5e0ff */
[----:B------:R-:W-:Y:S02]  /*0220*/  SHF.R.S32.HI R5, RZ, 0x1f, R0 ;  /* 0x0000001fff057819 */ /* 0x000fe40000011400 */
[----:B------:R-:W-:Y:S02]  /*0230*/  IADD3 R4, P3, PT, R0, UR12, RZ ;  /* 0x0000000c00047c10 */ /* 0x000fe4000ff7e0ff */
[----:B------:R-:W-:Y:S02]  /*0240*/  @P1 IADD3 R9, PT, PT, R9, 0x1, RZ ;  /* 0x0000000109091810 */ /* 0x000fe40007ffe0ff */
[C---:B------:R-:W-:Y:S02]  /*0250*/  IADD3.X R3, PT, PT, R5.reuse, UR15, RZ, P2, !PT ;  /* 0x0000000f05037c10 */ /* 0x040fe400097fe4ff */
[----:B------:R-:W-:-:S02]  /*0260*/  IADD3.X R5, PT, PT, R5, UR13, RZ, P3, !PT ;  /* 0x0000000d05057c10 */ /* 0x000fc40009ffe4ff */
[----:B------:R-:W-:-:S05]  /*0270*/  @!P0 LOP3.LUT R9, RZ, R11, RZ, 0x33, !PT ;  /* 0x0000000bff098212 */ /* 0x000fca00078e33ff */
[----:B0-----:R-:W-:Y:S04]  /*0280*/  STG.E.U8 desc[UR6][R2.64+0x2], R9 ;  /* 0x0000020902007986 */ /* 0x001fe8000c101106 */
[----:B------:R0:W2:Y:S01]  /*0290*/  LDG.E.U8 R5, desc[UR6][R4.64+0x2] ;  /* 0x0000020604057981 */ /* 0x0000a2000c1e1100 */
[----:B------:R-:W1:Y:S01]  /*02a0*/  LDC R11, c[0x0][0x374] ;  /* 0x0000dd00ff0b7b82 */ /* 0x000e620000000800 */
[----:B------:R-:W-:Y:S01]  /*02b0*/  UIMAD UR4, UR4, 0xff, URZ ;  /* 0x000000ff040478a4 */ /* 0x000fe2000f8e02ff */
[----:B-1----:R-:W1:Y:S01]  /*02c0*/  I2F.U32.RP R0, R11 ;  /* 0x0000000b00007306 */ /* 0x002e620000209000 */
[----:B------:R-:W-:-:S07]  /*02d0*/  ISETP.NE.U32.AND P2, PT, R11, RZ, PT ;  /* 0x000000ff0b00720c */ /* 0x000fce0003f45070 */
[----:B-1----:R-:W1:Y:S02]  /*02e0*/  MUFU.RCP R0, R0 ;  /* 0x0000000000007308 */ /* 0x002e640000001000 */
[----:B-1----:R-:W-:-:S06]  /*02f0*/  VIADD R6, R0, 0xffffffe ;  /* 0x0ffffffe00067836 */ /* 0x002fcc0000000000 */
[----:B------:R1:W3:Y:S02]  /*0300*/  F2I.FTZ.U32.TRUNC.NTZ R7, R6 ;  /* 0x0000000600077305 */ /* 0x0002e4000021f000 */
[----:B-1----:R-:W-:Y:S01]  /*0310*/  IMAD.MOV.U32 R6, RZ, RZ, RZ ;  /* 0x000000ffff067224 */ /* 0x002fe200078e00ff */
[----:B---3--:R-:W-:-:S05]  /*0320*/  IADD3 R8, PT, PT, RZ, -R7, RZ ;  /* 0x80000007ff087210 */ /* 0x008fca0007ffe0ff */
[----:B------:R-:W-:-:S04]  /*0330*/  IMAD R13, R8, R11, RZ ;  /* 0x0000000b080d7224 */ /* 0x000fc800078e02ff */
[----:B------:R-:W-:-:S06]  /*0340*/  IMAD.HI.U32 R7, R7, R13, R6 ;  /* 0x0000000d07077227 */ /* 0x000fcc00078e0006 */
[----:B------:R-:W-:-:S05]  /*0350*/  IMAD.HI.U32 R7, R7, UR4, RZ ;  /* 0x0000000407077c27 */ /* 0x000fca000f8e00ff */
[----:B0-----:R-:W-:-:S05]  /*0360*/  IADD3 R4, PT, PT, -R7, RZ, RZ ;  /* 0x000000ff07047210 */ /* 0x001fca0007ffe1ff */
[----:B------:R-:W-:-:S05]  /*0370*/  IMAD R0, R11, R4, UR4 ;  /* 0x000000040b007e24 */ /* 0x000fca000f8e0204 */
[----:B------:R-:W-:-:S13]  /*0380*/  ISETP.GE.U32.AND P0, PT, R0, R11, PT ;  /* 0x0000000b0000720c */ /* 0x000fda0003f06070 */
[----:B------:R-:W-:Y:S01]  /*0390*/  @P0 IMAD.IADD R0, R0, 0x1, -R11 ;  /* 0x0000000100000824 */ /* 0x000fe200078e0a0b */
[----:B------:R-:W-:-:S04]  /*03a0*/  @P0 IADD3 R7, PT, PT, R7, 0x1, RZ ;  /* 0x0000000107070810 */ /* 0x000fc80007ffe0ff */
[----:B------:R-:W-:-:S13]  /*03b0*/  ISETP.GE.U32.AND P1, PT, R0, R11, PT ;  /* 0x0000000b0000720c */ /* 0x000fda0003f26070 */
[----:B------:R-:W-:Y:S02]  /*03c0*/  @P1 IADD3 R7, PT, PT, R7, 0x1, RZ ;  /* 0x0000000107071810 */ /* 0x000fe40007ffe0ff */
[----:B------:R-:W-:-:S05]  /*03d0*/  @!P2 LOP3.LUT R7, RZ, R11, RZ, 0x33, !PT ;  /* 0x0000000bff07a212 */ /* 0x000fca00078e33ff */
[----:B------:R-:W-:Y:S04]  /*03e0*/  STG.E.U8 desc[UR6][R2.64], R7 ;  /* 0x0000000702007986 */ /* 0x000fe8000c101106 */
[----:B--2---:R-:W-:Y:S01]  /*03f0*/  STG.E.U8 desc[UR6][R2.64+0x1], R5 ;  /* 0x0000010502007986 */ /* 0x004fe2000c101106 */
[----:B------:R-:W-:Y:S05]  /*0400*/  EXIT ;  /* 0x000000000000794d */ /* 0x000fea0003800000 */
.L_x_3:
        /* <DEDUP_REMOVED lines=15> */
.L_x_34:


//--------------------- .text._Z14dilationKernelPhS_iii --------------------------
	.section	.text._Z14dilationKernelPhS_iii,"ax",@progbits
	.align	128
        .global         _Z14dilationKernelPhS_iii
        .type           _Z14dilationKernelPhS_iii,@function
        .size           _Z14dilationKernelPhS_iii,(.L_x_35 - _Z14dilationKernelPhS_iii)
        .other          _Z14dilationKernelPhS_iii,@"STO_CUDA_ENTRY STV_DEFAULT"
_Z14dilationKernelPhS_iii:
.text._Z14dilationKernelPhS_iii:
[----:B------:R-:W-:Y:S01]  /*0000*/  LDC R1, c[0x0][0x37c] ;  /* 0x0000df00ff017b82 */ /* 0x000fe20000000800 */
[----:B------:R-:W0:Y:S07]  /*0010*/  S2R R5, SR_TID.Y ;  /* 0x0000000000057919 */ /* 0x000e2e0000002200 */
[----:B------:R-:W1:Y:S01]  /*0020*/  LDC R3, c[0x0][0x360] ;  /* 0x0000d800ff037b82 */ /* 0x000e620000000800 */
[----:B------:R-:W2:Y:S01]  /*0030*/  LDCU.64 UR6, c[0x0][0x380] ;  /* 0x00007000ff0677ac */ /* 0x000ea20008000a00 */
[----:B------:R-:W-:Y:S01]  /*0040*/  BSSY.RECONVERGENT B1, `(.L_x_4) ;  /* 0x00000b6000017945 */ /* 0x000fe20003800200 */
[----:B------:R-:W1:Y:S05]  /*0050*/  S2R R2, SR_TID.X ;  /* 0x0000000000027919 */ /* 0x000e6a0000002100 */
[----:B------:R-:W0:Y:S08]  /*0060*/  S2UR UR5, SR_CTAID.Y ;  /* 0x00000000000579c3 */ /* 0x000e300000002600 */
[----:B------:R-:W0:Y:S08]  /*0070*/  LDC R22, c[0x0][0x364] ;  /* 0x0000d900ff167b82 */ /* 0x000e300000000800 */
[----:B------:R-:W3:Y:S08]  /*0080*/  LDC.64 R6, c[0x0][0x390] ;  /* 0x0000e400ff067b82 */ /* 0x000ef00000000a00 */
[----:B------:R-:W1:Y:S01]  /*0090*/  S2UR UR4, SR_CTAID.X ;  /* 0x00000000000479c3 */ /* 0x000e620000002500 */
[----:B0-----:R-:W-:-:S04]  /*00a0*/  IMAD R22, R22, UR5, R5 ;  /* 0x0000000516167c24 */ /* 0x001fc8000f8e0205 */
[----:B------:R-:W-:-:S05]  /*00b0*/  VIADD R0, R22, 0x2 ;  /* 0x0000000216007836 */ /* 0x000fca0000000000 */
[----:B---3--:R-:W-:Y:S01]  /*00c0*/  ISETP.GE.AND P1, PT, R0, R7, PT ;  /* 0x000000070000720c */ /* 0x008fe20003f26270 */
[----:B-1----:R-:W-:Y:S01]  /*00d0*/  IMAD R3, R3, UR4, R2 ;  /* 0x0000000403037c24 */ /* 0x002fe2000f8e0202 */
[----:B------:R-:W-:Y:S01]  /*00e0*/  VIMNMX.U32 R2, PT, PT, R22, 0x2, !PT ;  /* 0x0000000216027848 */ /* 0x000fe20007fe0000 */
[----:B------:R-:W0:Y:S02]  /*00f0*/  LDCU.64 UR4, c[0x0][0x358] ;  /* 0x00006b00ff0477ac */ /* 0x000e240008000a00 */
[----:B------:R-:W-:-:S08]  /*0100*/  VIADD R11, R3, 0x2 ;  /* 0x00000002030b7836 */ /* 0x000fd00000000000 */
[----:B------:R-:W-:Y:S02]  /*0110*/  @P1 VIADD R0, R7, 0xffffffff ;  /* 0xffffffff07001836 */ /* 0x000fe40000000000 */
[----:B------:R-:W-:Y:S01]  /*0120*/  VIADD R15, R2, 0xfffffffe ;  /* 0xfffffffe020f7836 */ /* 0x000fe20000000000 */
[-C--:B------:R-:W-:Y:S01]  /*0130*/  ISETP.GE.AND P0, PT, R11, R6.reuse, PT ;  /* 0x000000060b00720c */ /* 0x080fe20003f06270 */
[C---:B------:R-:W-:Y:S02]  /*0140*/  IMAD R10, R22.reuse, R6, R3 ;  /* 0x00000006160a7224 */ /* 0x040fe400078e0203 */
[----:B------:R-:W-:Y:S01]  /*0150*/  VIADD R18, R3, 0xffffffff ;  /* 0xffffffff03127836 */ /* 0x000fe20000000000 */
[----:B------:R-:W-:Y:S01]  /*0160*/  ISETP.GE.AND P1, PT, R15, R0, PT ;  /* 0x000000000f00720c */ /* 0x000fe20003f26270 */
[----:B------:R-:W-:-:S08]  /*0170*/  VIADD R22, R22, 0xfffffffe ;  /* 0xfffffffe16167836 */ /* 0x000fd00000000000 */
[----:B------:R-:W-:-:S04]  /*0180*/  @P0 VIADD R11, R6, 0xffffffff ;  /* 0xffffffff060b0836 */ /* 0x000fc80000000000 */
[----:B0-2---:R-:W-:Y:S05]  /*0190*/  @P1 BRA `(.L_x_5) ;  /* 0x0000000800801947 */ /* 0x005fea0003800000 */
[----:B------:R-:W0:Y:S01]  /*01a0*/  LDC R17, c[0x0][0x398] ;  /* 0x0000e600ff117b82 */ /* 0x000e220000000800 */
[----:B------:R-:W-:Y:S01]  /*01b0*/  VIMNMX R14, PT, PT, R3, 0x2, !PT ;  /* 0x00000002030e7848 */ /* 0x000fe20007fe0100 */
[----:B------:R-:W-:Y:S01]  /*01c0*/  IMAD.MOV.U32 R8, RZ, RZ, RZ ;  /* 0x000000ffff087224 */ /* 0x000fe200078e00ff */
[----:B------:R-:W-:-:S03]  /*01d0*/  LOP3.LUT R13, R11, 0x2, RZ, 0x3c, !PT ;  /* 0x000000020b0d7812 */ /* 0x000fc600078e3cff */
[--C-:B------:R-:W-:Y:S02]  /*01e0*/  IMAD.IADD R28, R11, 0x1, -R14.reuse ;  /* 0x000000010b1c7824 */ /* 0x100fe400078e0a0e */
[----:B------:R-:W-:-:S05]  /*01f0*/  IMAD.IADD R13, R13, 0x1, -R14 ;  /* 0x000000010d0d7824 */ /* 0x000fca00078e0a0e */
[----:B------:R-:W-:-:S04]  /*0200*/  LOP3.LUT R2, R13, 0x3, RZ, 0xc0, !PT ;  /* 0x000000030d027812 */ /* 0x000fc800078ec0ff */
[----:B------:R-:W-:Y:S02]  /*0210*/  ISETP.NE.AND P2, PT, R2, 0x1, PT ;  /* 0x000000010200780c */ /* 0x000fe40003f45270 */
[----:B0-----:R-:W-:-:S11]  /*0220*/  SHF.R.S32.HI R17, RZ, 0x1f, R17 ;  /* 0x0000001fff117819 */ /* 0x001fd60000011411 */
.L_x_14:
[----:B------:R-:W-:Y:S01]  /*0230*/  VIADD R6, R14, 0xfffffffe ;  /* 0xfffffffe0e067836 */ /* 0x000fe20000000000 */
[----:B------:R-:W-:Y:S04]  /*0240*/  BSSY.RECONVERGENT B0, `(.L_x_6) ;  /* 0x0000092000007945 */ /* 0x000fe80003800200 */
[----:B------:R-:W-:-:S13]  /*0250*/  ISETP.GE.AND P0, PT, R6, R11, PT ;  /* 0x0000000b0600720c */ /* 0x000fda0003f06270 */
[----:B------:R-:W-:Y:S05]  /*0260*/  @P0 BRA `(.L_x_7) ;  /* 0x00000008003c0947 */ /* 0x000fea0003800000 */
[----:B------:R-:W-:Y:S01]  /*0270*/  VIADD R2, R28, 0x1 ;  /* 0x000000011c027836 */ /* 0x000fe20000000000 */
[----:B------:R-:W-:Y:S04]  /*0280*/  BSSY.RECONVERGENT B2, `(.L_x_8) ;  /* 0x0000051000027945 */ /* 0x000fe80003800200 */
[----:B------:R-:W-:-:S13]  /*0290*/  ISETP.GE.U32.AND P0, PT, R2, 0x3, PT ;  /* 0x000000030200780c */ /* 0x000fda0003f06070 */
[----:B------:R-:W-:Y:S05]  /*02a0*/  @!P0 BRA `(.L_x_9) ;  /* 0x0000000400388947 */ /* 0x000fea0003800000 */
[----:B------:R-:W0:Y:S01]  /*02b0*/  LDC R19, c[0x0][0x398] ;  /* 0x0000e600ff137b82 */ /* 0x000e220000000800 */
[----:B------:R-:W1:Y:S01]  /*02c0*/  LDCU UR8, c[0x0][0x390] ;  /* 0x00007200ff0877ac */ /* 0x000e620008000800 */
[----:B------:R-:W-:Y:S01]  /*02d0*/  VIADD R2, R28, 0x2 ;  /* 0x000000021c027836 */ /* 0x000fe20000000000 */
[----:B------:R-:W-:Y:S01]  /*02e0*/  BSSY.RECONVERGENT B3, `(.L_x_10) ;  /* 0x0000049000037945 */ /* 0x000fe20003800200 */
[----:B------:R-:W-:-:S03]  /*02f0*/  IMAD.MOV.U32 R12, RZ, RZ, R14 ;  /* 0x000000ffff0c7224 */ /* 0x000fc600078e000e */
[----:B------:R-:W-:-:S05]  /*0300*/  LOP3.LUT R2, R2, 0xfffffffc, RZ, 0xc0, !PT ;  /* 0xfffffffc02027812 */ /* 0x000fca00078ec0ff */
[----:B------:R-:W-:Y:S02]  /*0310*/  IMAD.MOV R20, RZ, RZ, -R2 ;  /* 0x000000ffff147224 */ /* 0x000fe400078e0a02 */
[----:B-1----:R-:W-:-:S04]  /*0320*/  IMAD R16, R15, UR8, R6 ;  /* 0x000000080f107c24 */ /* 0x002fc8000f8e0206 */
[----:B0-----:R-:W-:-:S07]  /*0330*/  IMAD R16, R16, R19, RZ ;  /* 0x0000001310107224 */ /* 0x001fce00078e02ff */
.L_x_11:
[----:B------:R-:W-:-:S04]  /*0340*/  IADD3 R6, P0, PT, R16, UR6, RZ ;  /* 0x0000000610067c10 */ /* 0x000fc8000ff1e0ff */
[----:B------:R-:W-:-:S05]  /*0350*/  LEA.HI.X.SX32 R7, R16, UR7, 0x1, P0 ;  /* 0x0000000710077c11 */ /* 0x000fca00080f0eff */
[----:B------:R-:W2:Y:S04]  /*0360*/  LDG.E.U8 R9, desc[UR4][R6.64] ;  /* 0x0000000406097981 */ /* 0x000ea8000c1e1100 */
[----:B------:R-:W3:Y:S01]  /*0370*/  LDG.E.U8 R21, desc[UR4][R6.64+0x1] ;  /* 0x0000010406157981 */ /* 0x000ee2000c1e1100 */
[----:B------:R-:W-:-:S03]  /*0380*/  IADD3 R2, P0, PT, R6, R19, RZ ;  /* 0x0000001306027210 */ /* 0x000fc60007f1e0ff */
[----:B------:R-:W4:Y:S02]  /*0390*/  LDG.E.U8 R23, desc[UR4][R6.64+0x2] ;  /* 0x0000020406177981 */ /* 0x000f24000c1e1100 */
[----:B------:R-:W-:Y:S01]  /*03a0*/  IMAD.X R3, R17, 0x1, R7, P0 ;  /* 0x0000000111037824 */ /* 0x000fe200000e0607 */
[----:B------:R-:W-:-:S04]  /*03b0*/  IADD3 R4, P0, PT, R2, R19, RZ ;  /* 0x0000001302047210 */ /* 0x000fc80007f1e0ff */
[----:B------:R-:W5:Y:S01]  /*03c0*/  LDG.E.U8 R25, desc[UR4][R2.64] ;  /* 0x0000000402197981 */ /* 0x000f62000c1e1100 */
[----:B------:R-:W-:-:S03]  /*03d0*/  IMAD.X R5, R17, 0x1, R3, P0 ;  /* 0x0000000111057824 */ /* 0x000fc600000e0603 */
[----:B------:R-:W5:Y:S04]  /*03e0*/  LDG.E.U8 R24, desc[UR4][R2.64+0x1] ;  /* 0x0000010402187981 */ /* 0x000f68000c1e1100 */
[----:B------:R0:W5:Y:S04]  /*03f0*/  LDG.E.U8 R27, desc[UR4][R2.64+0x2] ;  /* 0x00000204021b7981 */ /* 0x000168000c1e1100 */
[----:B------:R-:W5:Y:S04]  /*0400*/  LDG.E.U8 R29, desc[UR4][R4.64] ;  /* 0x00000004041d7981 */ /* 0x000f68000c1e1100 */
[----:B------:R-:W5:Y:S04]  /*0410*/  LDG.E.U8 R7, desc[UR4][R4.64+0x1] ;  /* 0x0000010404077981 */ /* 0x000f68000c1e1100 */
[----:B------:R1:W5:Y:S01]  /*0420*/  LDG.E.U8 R6, desc[UR4][R4.64+0x2] ;  /* 0x0000020404067981 */ /* 0x000362000c1e1100 */
[----:B--2---:R-:W-:-:S04]  /*0430*/  VIMNMX R26, PT, PT, R9, R8, !PT ;  /* 0x00000008091a7248 */ /* 0x004fc80007fe0100 */
[----:B---3--:R-:W-:-:S04]  /*0440*/  ISETP.GE.U32.AND P0, PT, R26, R21, PT ;  /* 0x000000151a00720c */ /* 0x008fc80003f06070 */
[----:B------:R-:W-:Y:S02]  /*0450*/  ISETP.LT.OR P0, PT, R8, R9, !P0 ;  /* 0x000000090800720c */ /* 0x000fe40004701670 */
[----:B------:R-:W-:-:S05]  /*0460*/  IADD3 R8, P1, PT, R4, R19, RZ ;  /* 0x0000001304087210 */ /* 0x000fca0007f3e0ff */
[----:B------:R-:W-:Y:S01]  /*0470*/  IMAD.X R9, R17, 0x1, R5, P1 ;  /* 0x0000000111097824 */ /* 0x000fe200008e0605 */
[----:B0-----:R-:W-:-:S04]  /*0480*/  VIMNMX.U32 R3, PT, PT, R26, R21, !PT ;  /* 0x000000151a037248 */ /* 0x001fc80007fe0000 */
[----:B------:R-:W2:Y:S04]  /*0490*/  LDG.E.U8 R21, desc[UR4][R8.64] ;  /* 0x0000000408157981 */ /* 0x000ea8000c1e1100 */
[----:B------:R-:W3:Y:S04]  /*04a0*/  LDG.E.U8 R26, desc[UR4][R8.64+0x1] ;  /* 0x00000104081a7981 */ /* 0x000ee8000c1e1100 */
[----:B------:R0:W3:Y:S01]  /*04b0*/  LDG.E.U8 R2, desc[UR4][R8.64+0x2] ;  /* 0x0000020408027981 */ /* 0x0000e2000c1e1100 */
[CC--:B----4-:R-:W-:Y:S02]  /*04c0*/  ISETP.GE.U32.AND P6, PT, R3.reuse, R23.reuse, PT ;  /* 0x000000170300720c */ /* 0x0d0fe40003fc6070 */
[----:B------:R-:W-:-:S04]  /*04d0*/  VIMNMX.U32 R3, PT, PT, R3, R23, !PT ;  /* 0x0000001703037248 */ /* 0x000fc80007fe0000 */
[CC--:B-----5:R-:W-:Y:S02]  /*04e0*/  VIMNMX.U32 R23, PT, PT, R3.reuse, R25.reuse, !PT ;  /* 0x0000001903177248 */ /* 0x0e0fe40007fe0000 */
[----:B------:R-:W-:Y:S02]  /*04f0*/  ISETP.GE.U32.AND P5, PT, R3, R25, PT ;  /* 0x000000190300720c */ /* 0x000fe40003fa6070 */
[----:B------:R-:W-:-:S04]  /*0500*/  VIMNMX.U32 R3, PT, PT, R23, R24, !PT ;  /* 0x0000001817037248 */ /* 0x000fc80007fe0000 */
[----:B-1----:R-:W-:Y:S01]  /*0510*/  VIMNMX.U32 R5, PT, PT, R3, R27, !PT ;  /* 0x0000001b03057248 */ /* 0x002fe20007fe0000 */
[----:B0-----:R-:W-:Y:S01]  /*0520*/  VIADD R9, R12, 0xfffffffe ;  /* 0xfffffffe0c097836 */ /* 0x001fe20000000000 */
[----:B------:R-:W-:Y:S02]  /*0530*/  SEL R22, R15, R22, P0 ;  /* 0x000000160f167207 */ /* 0x000fe40000000000 */
[----:B------:R-:W-:Y:S02]  /*0540*/  VIMNMX.U32 R4, PT, PT, R5, R29, !PT ;  /* 0x0000001d05047248 */ /* 0x000fe40007fe0000 */
[----:B------:R-:W-:Y:S02]  /*0550*/  ISETP.GE.U32.AND P4, PT, R3, R27, PT ;  /* 0x0000001b0300720c */ /* 0x000fe40003f86070 */
[----:B------:R-:W-:Y:S02]  /*0560*/  SEL R22, R15, R22, !P6 ;  /* 0x000000160f167207 */ /* 0x000fe40007000000 */
[----:B------:R-:W-:-:S02]  /*0570*/  VIMNMX.U32 R3, PT, PT, R4, R7, !PT ;  /* 0x0000000704037248 */ /* 0x000fc40007fe0000 */
[----:B------:R-:W-:Y:S01]  /*0580*/  @P6 SEL R9, R9, R18, P0 ;  /* 0x0000001209096207 */ /* 0x000fe20000000000 */
[----:B------:R-:W-:Y:S01]  /*0590*/  VIADD R18, R12, 0xffffffff ;  /* 0xffffffff0c127836 */ /* 0x000fe20000000000 */
[----:B------:R-:W-:Y:S02]  /*05a0*/  ISETP.GE.U32.AND P3, PT, R23, R24, PT ;  /* 0x000000181700720c */ /* 0x000fe40003f66070 */
[----:B------:R-:W-:Y:S02]  /*05b0*/  SEL R22, R15, R22, !P5 ;  /* 0x000000160f167207 */ /* 0x000fe40006800000 */
[----:B------:R-:W-:Y:S02]  /*05c0*/  VIMNMX.U32 R8, PT, PT, R3, R6, !PT ;  /* 0x0000000603087248 */ /* 0x000fe40007fe0000 */
[----:B------:R-:W-:Y:S02]  /*05d0*/  ISETP.GE.U32.AND P1, PT, R5, R29, PT ;  /* 0x0000001d0500720c */ /* 0x000fe40003f26070 */
[----:B------:R-:W-:-:S02]  /*05e0*/  SEL R22, R15, R22, !P3 ;  /* 0x000000160f167207 */ /* 0x000fc40005800000 */
[C---:B------:R-:W-:Y:S02]  /*05f0*/  SEL R9, R18.reuse, R9, !P5 ;  /* 0x0000000912097207 */ /* 0x040fe40006800000 */
[C---:B------:R-:W-:Y:S02]  /*0600*/  SEL R22, R15.reuse, R22, !P4 ;  /* 0x000000160f167207 */ /* 0x040fe40006000000 */
[----:B------:R-:W-:Y:S01]  /*0610*/  @P4 SEL R18, R18, R9, !P3 ;  /* 0x0000000912124207 */ /* 0x000fe20005800000 */
[----:B------:R-:W-:Y:S01]  /*0620*/  VIADD R20, R20, 0x4 ;  /* 0x0000000414147836 */ /* 0x000fe20000000000 */
[----:B------:R-:W-:Y:S02]  /*0630*/  ISETP.GE.U32.AND P3, PT, R4, R7, PT ;  /* 0x000000070400720c */ /* 0x000fe40003f66070 */
[----:B------:R-:W-:Y:S02]  /*0640*/  SEL R22, R15, R22, !P1 ;  /* 0x000000160f167207 */ /* 0x000fe40004800000 */
[----:B------:R-:W-:-:S02]  /*0650*/  SEL R7, R12, R18, !P1 ;  /* 0x000000120c077207 */ /* 0x000fc40004800000 */
[----:B------:R-:W-:Y:S02]  /*0660*/  SEL R22, R15, R22, !P3 ;  /* 0x000000160f167207 */ /* 0x000fe40005800000 */
[----:B------:R-:W-:Y:S02]  /*0670*/  SEL R7, R12, R7, !P3 ;  /* 0x000000070c077207 */ /* 0x000fe40005800000 */
[----:B------:R-:W-:Y:S02]  /*0680*/  ISETP.NE.AND P3, PT, R20, RZ, PT ;  /* 0x000000ff1400720c */ /* 0x000fe40003f65270 */
[----:B------:R-:W-:-:S04]  /*0690*/  ISETP.GE.U32.AND P1, PT, R3, R6, PT ;  /* 0x000000060300720c */ /* 0x000fc80003f26070 */
[----:B------:R-:W-:Y:S02]  /*06a0*/  SEL R22, R15, R22, !P1 ;  /* 0x000000160f167207 */ /* 0x000fe40004800000 */
[----:B------:R-:W-:Y:S01]  /*06b0*/  SEL R18, R12, R7, !P1 ;  /* 0x000000070c127207 */ /* 0x000fe20004800000 */
[----:B------:R-:W-:Y:S01]  /*06c0*/  IMAD R16, R19, 0x4, R16 ;  /* 0x0000000413107824 */ /* 0x000fe200078e0210 */
[----:B--2---:R-:W-:-:S04]  /*06d0*/  VIMNMX.U32 R5, PT, PT, R8, R21, !PT ;  /* 0x0000001508057248 */ /* 0x004fc80007fe0000 */
[CC--:B---3--:R-:W-:Y:S02]  /*06e0*/  ISETP.GE.U32.AND P0, PT, R5.reuse, R26.reuse, PT ;  /* 0x0000001a0500720c */ /* 0x0c8fe40003f06070 */
[----:B------:R-:W-:-:S04]  /*06f0*/  VIMNMX.U32 R5, PT, PT, R5, R26, !PT ;  /* 0x0000001a05057248 */ /* 0x000fc80007fe0000 */
[----:B------:R-:W-:-:S04]  /*0700*/  ISETP.LT.U32.OR P0, PT, R5, R2, !P0 ;  /* 0x000000020500720c */ /* 0x000fc80004701470 */
[----:B------:R-:W-:Y:S02]  /*0710*/  ISETP.LT.U32.OR P0, PT, R8, R21, P0 ;  /* 0x000000150800720c */ /* 0x000fe40000701470 */
[----:B------:R-:W-:Y:S02]  /*0720*/  VIMNMX.U32 R8, PT, PT, R5, R2, !PT ;  /* 0x0000000205087248 */ /* 0x000fe40007fe0000 */
[----:B------:R-:W-:-:S09]  /*0730*/  SEL R22, R15, R22, P0 ;  /* 0x000000160f167207 */ /* 0x000fd20000000000 */
[C---:B------:R-:W-:Y:S02]  /*0740*/  @P0 VIADD R18, R12.reuse, 0x1 ;  /* 0x000000010c120836 */ /* 0x040fe40000000000 */
[----:B------:R-:W-:Y:S01]  /*0750*/  VIADD R12, R12, 0x4 ;  /* 0x000000040c0c7836 */ /* 0x000fe20000000000 */
[----:B------:R-:W-:Y:S06]  /*0760*/  @P3 BRA `(.L_x_11) ;  /* 0xfffffff800f43947 */ /* 0x000fec000383ffff */
[----:B------:R-:W-:Y:S05]  /*0770*/  BSYNC.RECONVERGENT B3 ;  /* 0x0000000000037941 */ /* 0x000fea0003800200 */
.L_x_10:
[----:B------:R-:W-:-:S07]  /*0780*/  VIADD R6, R12, 0xfffffffe ;  /* 0xfffffffe0c067836 */ /* 0x000fce0000000000 */
.L_x_9:
[----:B------:R-:W-:Y:S05]  /*0790*/  BSYNC.RECONVERGENT B2 ;  /* 0x0000000000027941 */ /* 0x000fea0003800200 */
.L_x_8:
[----:B------:R-:W-:-:S05]  /*07a0*/  VIADD R2, R28, 0x2 ;  /* 0x000000021c027836 */ /* 0x000fca0000000000 */
[----:B------:R-:W-:-:S13]  /*07b0*/  LOP3.LUT P0, RZ, R2, 0x3, RZ, 0xc0, !PT ;  /* 0x0000000302ff7812 */ /* 0x000fda000780c0ff */
[----:B------:R-:W-:Y:S05]  /*07c0*/  @!P0 BRA `(.L_x_7) ;  /* 0x0000000000e48947 */ /* 0x000fea0003800000 */
[----:B------:R-:W-:Y:S01]  /*07d0*/  BSSY.RECONVERGENT B2, `(.L_x_12) ;  /* 0x0000025000027945 */ /* 0x000fe20003800200 */
[----:B------:R-:W-:-:S03]  /*07e0*/  LOP3.LUT P3, RZ, R13, 0x1, RZ, 0xc0, !PT ;  /* 0x000000010dff7812 */ /* 0x000fc6000786c0ff */
[----:B------:R-:W-:Y:S10]  /*07f0*/  @!P2 BRA `(.L_x_13) ;  /* 0x000000000088a947 */ /* 0x000ff40003800000 */
[----:B------:R-:W0:Y:S01]  /*0800*/  LDCU UR8, c[0x0][0x390] ;  /* 0x00007200ff0877ac */ /* 0x000e220008000800 */
[----:B------:R-:W1:Y:S01]  /*0810*/  LDCU UR9, c[0x0][0x398] ;  /* 0x00007300ff0977ac */ /* 0x000e620008000800 */
[----:B------:R-:W2:Y:S01]  /*0820*/  LDCU.64 UR10, c[0x0][0x380] ;  /* 0x00007000ff0a77ac */ /* 0x000ea20008000a00 */
[----:B0-----:R-:W-:-:S04]  /*0830*/  IMAD R2, R15, UR8, R6 ;  /* 0x000000080f027c24 */ /* 0x001fc8000f8e0206 */
[----:B-1----:R-:W-:-:S05]  /*0840*/  IMAD R3, R2, UR9, RZ ;  /* 0x0000000902037c24 */ /* 0x002fca000f8e02ff */
[----:B--2---:R-:W-:-:S04]  /*0850*/  IADD3 R2, P0, PT, R3, UR10, RZ ;  /* 0x0000000a03027c10 */ /* 0x004fc8000ff1e0ff */
[----:B------:R-:W-:Y:S02]  /*0860*/  LEA.HI.X.SX32 R3, R3, UR11, 0x1, P0 ;  /* 0x0000000b03037c11 */ /* 0x000fe400080f0eff */
[----:B------:R-:W-:-:S03]  /*0870*/  IADD3 R4, P0, PT, R2, UR9, RZ ;  /* 0x0000000902047c10 */ /* 0x000fc6000ff1e0ff */
[----:B------:R-:W2:Y:S04]  /*0880*/  LDG.E.U8 R7, desc[UR4][R2.64] ;  /* 0x0000000402077981 */ /* 0x000ea8000c1e1100 */
[----:B------:R-:W3:Y:S01]  /*0890*/  LDG.E.U8 R12, desc[UR4][R2.64+0x1] ;  /* 0x00000104020c7981 */ /* 0x000ee2000c1e1100 */
[----:B------:R-:W-:-:S03]  /*08a0*/  IMAD.X R5, R17, 0x1, R3, P0 ;  /* 0x0000000111057824 */ /* 0x000fc600000e0603 */
[----:B------:R-:W4:Y:S04]  /*08b0*/  LDG.E.U8 R19, desc[UR4][R2.64+0x2] ;  /* 0x0000020402137981 */ /* 0x000f28000c1e1100 */
[----:B------:R-:W5:Y:S04]  /*08c0*/  LDG.E.U8 R21, desc[UR4][R4.64] ;  /* 0x0000000404157981 */ /* 0x000f68000c1e1100 */
[----:B------:R-:W5:Y:S04]  /*08d0*/  LDG.E.U8 R24, desc[UR4][R4.64+0x1] ;  /* 0x0000010404187981 */ /* 0x000f68000c1e1100 */
[----:B------:R-:W5:Y:S01]  /*08e0*/  LDG.E.U8 R26, desc[UR4][R4.64+0x2] ;  /* 0x00000204041a7981 */ /* 0x000f62000c1e1100 */
[----:B--2---:R-:W-:-:S04]  /*08f0*/  VIMNMX R9, PT, PT, R8, R7, !PT ;  /* 0x0000000708097248 */ /* 0x004fc80007fe0100 */
[CC--:B---3--:R-:W-:Y:S02]  /*0900*/  VIMNMX.U32 R16, PT, PT, R9.reuse, R12.reuse, !PT ;  /* 0x0000000c09107248 */ /* 0x0c8fe40007fe0000 */
[----:B------:R-:W-:Y:S02]  /*0910*/  ISETP.GE.U32.AND P0, PT, R9, R12, PT ;  /* 0x0000000c0900720c */ /* 0x000fe40003f06070 */
[----:B----4-:R-:W-:Y:S02]  /*0920*/  VIMNMX.U32 R20, PT, PT, R16, R19, !PT ;  /* 0x0000001310147248 */ /* 0x010fe40007fe0000 */
[----:B------:R-:W-:Y:S02]  /*0930*/  ISETP.LT.OR P0, PT, R8, R7, !P0 ;  /* 0x000000070800720c */ /* 0x000fe40004701670 */
[----:B-----5:R-:W-:Y:S02]  /*0940*/  VIMNMX.U32 R23, PT, PT, R20, R21, !PT ;  /* 0x0000001514177248 */ /* 0x020fe40007fe0000 */
[----:B------:R-:W-:-:S02]  /*0950*/  ISETP.GE.U32.AND P4, PT, R16, R19, PT ;  /* 0x000000131000720c */ /* 0x000fc40003f86070 */
[CC--:B------:R-:W-:Y:S02]  /*0960*/  ISETP.GE.U32.AND P1, PT, R23.reuse, R24.reuse, PT ;  /* 0x000000181700720c */ /* 0x0c0fe40003f26070 */
[----:B------:R-:W-:Y:S02]  /*0970*/  VIMNMX.U32 R23, PT, PT, R23, R24, !PT ;  /* 0x0000001817177248 */ /* 0x000fe40007fe0000 */
[----:B------:R-:W-:Y:S02]  /*0980*/  SEL R22, R15, R22, P0 ;  /* 0x000000160f167207 */ /* 0x000fe40000000000 */
[----:B------:R-:W-:Y:S02]  /*0990*/  ISETP.LT.U32.OR P1, PT, R23, R26, !P1 ;  /* 0x0000001a1700720c */ /* 0x000fe40004f21470 */
[----:B------:R-:W-:Y:S02]  /*09a0*/  SEL R3, R6, R18, P0 ;  /* 0x0000001206037207 */ /* 0x000fe40000000000 */
[----:B------:R-:W-:-:S02]  /*09b0*/  ISETP.LT.U32.OR P1, PT, R20, R21, P1 ;  /* 0x000000151400720c */ /* 0x000fc40000f21470 */
[----:B------:R-:W-:Y:S02]  /*09c0*/  SEL R22, R15, R22, !P4 ;  /* 0x000000160f167207 */ /* 0x000fe40006000000 */
[----:B------:R-:W-:Y:S02]  /*09d0*/  SEL R18, R6, R3, !P4 ;  /* 0x0000000306127207 */ /* 0x000fe40006000000 */
[----:B------:R-:W-:Y:S02]  /*09e0*/  VIMNMX.U32 R8, PT, PT, R23, R26, !PT ;  /* 0x0000001a17087248 */ /* 0x000fe40007fe0000 */
[----:B------:R-:W-:-:S05]  /*09f0*/  SEL R22, R15, R22, P1 ;  /* 0x000000160f167207 */ /* 0x000fca0000800000 */
[C---:B------:R-:W-:Y:S02]  /*0a00*/  @P1 VIADD R18, R6.reuse, 0x1 ;  /* 0x0000000106121836 */ /* 0x040fe40000000000 */
[----:B------:R-:W-:-:S07]  /*0a10*/  VIADD R6, R6, 0x2 ;  /* 0x0000000206067836 */ /* 0x000fce0000000000 */
.L_x_13:
[----:B------:R-:W-:Y:S05]  /*0a20*/  BSYNC.RECONVERGENT B2 ;  /* 0x0000000000027941 */ /* 0x000fea0003800200 */
.L_x_12:
[----:B------:R-:W-:Y:S05]  /*0a30*/  @!P3 BRA `(.L_x_7) ;  /* 0x000000000048b947 */ /* 0x000fea0003800000 */
[----:B------:R-:W0:Y:S01]  /*0a40*/  LDCU UR8, c[0x0][0x390] ;  /* 0x00007200ff0877ac */ /* 0x000e220008000800 */
[----:B------:R-:W1:Y:S01]  /*0a50*/  LDCU UR9, c[0x0][0x398] ;  /* 0x00007300ff0977ac */ /* 0x000e620008000800 */
[----:B------:R-:W2:Y:S01]  /*0a60*/  LDCU.64 UR10, c[0x0][0x380] ;  /* 0x00007000ff0a77ac */ /* 0x000ea20008000a00 */
[----:B0-----:R-:W-:-:S04]  /*0a70*/  IMAD R2, R15, UR8, R6 ;  /* 0x000000080f027c24 */ /* 0x001fc8000f8e0206 */
[----:B-1----:R-:W-:-:S05]  /*0a80*/  IMAD R3, R2, UR9, RZ ;  /* 0x0000000902037c24 */ /* 0x002fca000f8e02ff */
[----:B--2---:R-:W-:-:S04]  /*0a90*/  IADD3 R2, P0, PT, R3, UR10, RZ ;  /* 0x0000000a03027c10 */ /* 0x004fc8000ff1e0ff */
[----:B------:R-:W-:-:S05]  /*0aa0*/  LEA.HI.X.SX32 R3, R3, UR11, 0x1, P0 ;  /* 0x0000000b03037c11 */ /* 0x000fca00080f0eff */
[----:B------:R-:W2:Y:S04]  /*0ab0*/  LDG.E.U8 R5, desc[UR4][R2.64] ;  /* 0x0000000402057981 */ /* 0x000ea8000c1e1100 */
[----:B------:R-:W3:Y:S04]  /*0ac0*/  LDG.E.U8 R7, desc[UR4][R2.64+0x1] ;  /* 0x0000010402077981 */ /* 0x000ee8000c1e1100 */
[----:B------:R-:W4:Y:S01]  /*0ad0*/  LDG.E.U8 R9, desc[UR4][R2.64+0x2] ;  /* 0x0000020402097981 */ /* 0x000f22000c1e1100 */
[----:B--2---:R-:W-:-:S04]  /*0ae0*/  VIMNMX R4, PT, PT, R8, R5, !PT ;  /* 0x0000000508047248 */ /* 0x004fc80007fe0100 */
[CC--:B---3--:R-:W-:Y:S02]  /*0af0*/  ISETP.GE.U32.AND P0, PT, R4.reuse, R7.reuse, PT ;  /* 0x000000070400720c */ /* 0x0c8fe40003f06070 */
[----:B------:R-:W-:Y:S02]  /*0b00*/  VIMNMX.U32 R4, PT, PT, R4, R7, !PT ;  /* 0x0000000704047248 */ /* 0x000fe40007fe0000 */
[----:B------:R-:W-:Y:S02]  /*0b10*/  ISETP.LT.OR P0, PT, R8, R5, !P0 ;  /* 0x000000050800720c */ /* 0x000fe40004701670 */
[CC--:B----4-:R-:W-:Y:S02]  /*0b20*/  VIMNMX.U32 R8, PT, PT, R4.reuse, R9.reuse, !PT ;  /* 0x0000000904087248 */ /* 0x0d0fe40007fe0000 */
[----:B------:R-:W-:-:S04]  /*0b30*/  ISETP.LT.U32.OR P0, PT, R4, R9, P0 ;  /* 0x000000090400720c */ /* 0x000fc80000701470 */
[----:B------:R-:W-:Y:S02]  /*0b40*/  SEL R18, R6, R18, P0 ;  /* 0x0000001206127207 */ /* 0x000fe40000000000 */
[----:B------:R-:W-:-:S07]  /*0b50*/  SEL R22, R15, R22, P0 ;  /* 0x000000160f167207 */ /* 0x000fce0000000000 */
.L_x_7:
[----:B------:R-:W-:Y:S05]  /*0b60*/  BSYNC.RECONVERGENT B0 ;  /* 0x0000000000007941 */ /* 0x000fea0003800200 */
.L_x_6:
[----:B------:R-:W-:-:S05]  /*0b70*/  VIADD R15, R15, 0x1 ;  /* 0x000000010f0f7836 */ /* 0x000fca0000000000 */
[----:B------:R-:W-:-:S13]  /*0b80*/  ISETP.GE.AND P0, PT, R15, R0, PT ;  /* 0x000000000f00720c */ /* 0x000fda0003f06270 */
[----:B------:R-:W-:Y:S05]  /*0b90*/  @!P0 BRA `(.L_x_14) ;  /* 0xfffffff400a48947 */ /* 0x000fea000383ffff */
.L_x_5:
[----:B------:R-:W-:Y:S05]  /*0ba0*/  BSYNC.RECONVERGENT B1 ;  /* 0x0000000000017941 */ /* 0x000fea0003800200 */
.L_x_4:
[----:B------:R-:W0:Y:S01]  /*0bb0*/  LDCU UR8, c[0x0][0x390] ;  /* 0x00007200ff0877ac */ /* 0x000e220008000800 */
[----:B------:R-:W1:Y:S01]  /*0bc0*/  LDCU UR9, c[0x0][0x398] ;  /* 0x00007300ff0977ac */ /* 0x000e620008000800 */
[----:B------:R-:W2:Y:S01]  /*0bd0*/  LDCU.128 UR12, c[0x0][0x380] ;  /* 0x00007000ff0c77ac */ /* 0x000ea20008000c00 */
[----:B0-----:R-:W-:-:S04]  /*0be0*/  IMAD R18, R22, UR8, R18 ;  /* 0x0000000816127c24 */ /* 0x001fc8000f8e0212 */
[----:B-1----:R-:W-:-:S05]  /*0bf0*/  IMAD R18, R18, UR9, RZ ;  /* 0x0000000912127c24 */ /* 0x002fca000f8e02ff */
[----:B--2---:R-:W-:-:S04]  /*0c00*/  IADD3 R2, P0, PT, R18, UR12, RZ ;  /* 0x0000000c12027c10 */ /* 0x004fc8000ff1e0ff */
[----:B------:R-:W-:-:S05]  /*0c10*/  LEA.HI.X.SX32 R3, R18, UR13, 0x1, P0 ;  /* 0x0000000d12037c11 */ /* 0x000fca00080f0eff */
[----:B------:R-:W2:Y:S01]  /*0c20*/  LDG.E.U8 R7, desc[UR4][R2.64] ;  /* 0x0000000402077981 */ /* 0x000ea2000c1e1100 */
[----:B------:R-:W-:-:S05]  /*0c30*/  IMAD R10, R10, UR9, RZ ;  /* 0x000000090a0a7c24 */ /* 0x000fca000f8e02ff */
[----:B------:R-:W-:-:S04]  /*0c40*/  IADD3 R4, P0, PT, R10, UR14, RZ ;  /* 0x0000000e0a047c10 */ /* 0x000fc8000ff1e0ff */
[----:B------:R-:W-:-:S05]  /*0c50*/  LEA.HI.X.SX32 R5, R10, UR15, 0x1, P0 ;  /* 0x0000000f0a057c11 */ /* 0x000fca00080f0eff */
[----:B--2---:R-:W-:Y:S04]  /*0c60*/  STG.E.U8 desc[UR4][R4.64], R7 ;  /* 0x0000000704007986 */ /* 0x004fe8000c101104 */
[----:B------:R-:W2:Y:S04]  /*0c70*/  LDG.E.U8 R9, desc[UR4][R2.64+0x1] ;  /* 0x0000010402097981 */ /* 0x000ea8000c1e1100 */
[----:B--2---:R-:W-:Y:S04]  /*0c80*/  STG.E.U8 desc[UR4][R4.64+0x1], R9 ;  /* 0x0000010904007986 */ /* 0x004fe8000c101104 */
[----:B------:R-:W2:Y:S04]  /*0c90*/  LDG.E.U8 R11, desc[UR4][R2.64+0x2] ;  /* 0x00000204020b7981 */ /* 0x000ea8000c1e1100 */
[----:B--2---:R-:W-:Y:S01]  /*0ca0*/  STG.E.U8 desc[UR4][R4.64+0x2], R11 ;  /* 0x0000020b04007986 */ /* 0x004fe2000c101104 */
[----:B------:R-:W-:Y:S05]  /*0cb0*/  EXIT ;  /* 0x000000000000794d */ /* 0x000fea0003800000 */
.L_x_15:
        /* <DEDUP_REMOVED lines=12> */
.L_x_35:


//--------------------- .text._Z10blurKernelPhS_iii --------------------------
	.section	.text._Z10blurKernelPhS_iii,"ax",@progbits
	.align	128
        .global         _Z10blurKernelPhS_iii
        .type           _Z10blurKernelPhS_iii,@function
        .size           _Z10blurKernelPhS_iii,(.L_x_36 - _Z10blurKernelPhS_iii)
        .other          _Z10blurKernelPhS_iii,@"STO_CUDA_ENTRY STV_DEFAULT"
_Z10blurKernelPhS_iii:
.text._Z10blurKernelPhS_iii:
[----:B------:R-:W-:Y:S01]  /*0000*/  LDC R1, c[0x0][0x37c] ;  /* 0x0000df00ff017b82 */ /* 0x000fe20000000800 */
[----:B------:R-:W0:Y:S07]  /*0010*/  S2R R3, SR_TID.Y ;  /* 0x0000000000037919 */ /* 0x000e2e0000002200 */
[----:B------:R-:W1:Y:S01]  /*0020*/  LDC R7, c[0x0][0x360] ;  /* 0x0000d800ff077b82 */ /* 0x000e620000000800 */
[----:B------:R-:W2:Y:S01]  /*0030*/  LDCU.64 UR6, c[0x0][0x358] ;  /* 0x00006b00ff0677ac */ /* 0x000ea20008000a00 */
[----:B------:R-:W-:Y:S01]  /*0040*/  BSSY.RECONVERGENT B1, `(.L_x_16) ;  /* 0x00000c6000017945 */ /* 0x000fe20003800200 */
[----:B------:R-:W1:Y:S01]  /*0050*/  S2R R4, SR_TID.X ;  /* 0x0000000000047919 */ /* 0x000e620000002100 */
[----:B------:R-:W-:Y:S01]  /*0060*/  CS2R R18, SRZ ;  /* 0x0000000000127805 */ /* 0x000fe2000001ff00 */
[----:B------:R-:W3:Y:S01]  /*0070*/  LDCU.64 UR8, c[0x0][0x380] ;  /* 0x00007000ff0877ac */ /* 0x000ee20008000a00 */
[----:B------:R-:W-:-:S02]  /*0080*/  IMAD.MOV.U32 R25, RZ, RZ, RZ ;  /* 0x000000ffff197224 */ /* 0x000fc400078e00ff */
[----:B------:R-:W0:Y:S08]  /*0090*/  S2UR UR5, SR_CTAID.Y ;  /* 0x00000000000579c3 */ /* 0x000e300000002600 */
[----:B------:R-:W0:Y:S08]  /*00a0*/  LDC R2, c[0x0][0x364] ;  /* 0x0000d900ff027b82 */ /* 0x000e300000000800 */
[----:B------:R-:W4:Y:S08]  /*00b0*/  LDC.64 R8, c[0x0][0x390] ;  /* 0x0000e400ff087b82 */ /* 0x000f300000000a00 */
[----:B------:R-:W1:Y:S01]  /*00c0*/  S2UR UR4, SR_CTAID.X ;  /* 0x00000000000479c3 */ /* 0x000e620000002500 */
[----:B0-----:R-:W-:-:S04]  /*00d0*/  IMAD R2, R2, UR5, R3 ;  /* 0x0000000502027c24 */ /* 0x001fc8000f8e0203 */
[C---:B------:R-:W-:Y:S01]  /*00e0*/  VIADD R0, R2.reuse, 0x3 ;  /* 0x0000000302007836 */ /* 0x040fe20000000000 */
[----:B------:R-:W-:-:S04]  /*00f0*/  VIMNMX.U32 R5, PT, PT, R2, 0x3, !PT ;  /* 0x0000000302057848 */ /* 0x000fc80007fe0000 */
[----:B----4-:R-:W-:Y:S01]  /*0100*/  ISETP.GE.AND P1, PT, R0, R9, PT ;  /* 0x000000090000720c */ /* 0x010fe20003f26270 */
[----:B------:R-:W-:Y:S02]  /*0110*/  VIADD R5, R5, 0xfffffffd ;  /* 0xfffffffd05057836 */ /* 0x000fe40000000000 */
[----:B-1----:R-:W-:-:S04]  /*0120*/  IMAD R7, R7, UR4, R4 ;  /* 0x0000000407077c24 */ /* 0x002fc8000f8e0204 */
[C---:B------:R-:W-:Y:S01]  /*0130*/  VIADD R3, R7.reuse, 0x3 ;  /* 0x0000000307037836 */ /* 0x040fe20000000000 */
[----:B------:R-:W-:-:S05]  /*0140*/  VIMNMX R4, PT, PT, R7, 0x3, !PT ;  /* 0x0000000307047848 */ /* 0x000fca0007fe0100 */
[----:B------:R-:W-:Y:S02]  /*0150*/  @P1 VIADD R0, R9, 0xffffffff ;  /* 0xffffffff09001836 */ /* 0x000fe40000000000 */
[-C--:B------:R-:W-:Y:S01]  /*0160*/  IMAD R2, R2, R8.reuse, R7 ;  /* 0x0000000802027224 */ /* 0x080fe200078e0207 */
[----:B------:R-:W-:Y:S02]  /*0170*/  ISETP.GE.AND P0, PT, R3, R8, PT ;  /* 0x000000080300720c */ /* 0x000fe40003f06270 */
[----:B------:R-:W-:-:S11]  /*0180*/  ISETP.GE.AND P1, PT, R0, R5, PT ;  /* 0x000000050000720c */ /* 0x000fd60003f26270 */
[----:B------:R-:W-:-:S04]  /*0190*/  @P0 VIADD R3, R8, 0xffffffff ;  /* 0xffffffff08030836 */ /* 0x000fc80000000000 */
[----:B------:R-:W-:Y:S01]  /*01a0*/  IMAD.IADD R6, R3, 0x1, -R4 ;  /* 0x0000000103067824 */ /* 0x000fe200078e0a04 */
[----:B--23--:R-:W-:Y:S06]  /*01b0*/  @!P1 BRA `(.L_x_17) ;  /* 0x0000000800b89947 */ /* 0x00cfec0003800000 */
[----:B------:R-:W-:Y:S01]  /*01c0*/  LOP3.LUT R7, R3, 0x4, RZ, 0x3c, !PT ;  /* 0x0000000403077812 */ /* 0x000fe200078e3cff */
[----:B------:R-:W0:Y:S01]  /*01d0*/  LDCU UR4, c[0x0][0x398] ;  /* 0x00007300ff0477ac */ /* 0x000e220008000800 */
[----:B------:R-:W-:-:S03]  /*01e0*/  IMAD.MOV.U32 R19, RZ, RZ, RZ ;  /* 0x000000ffff137224 */ /* 0x000fc600078e00ff */
[----:B------:R-:W-:-:S05]  /*01f0*/  IMAD.IADD R7, R7, 0x1, -R4 ;  /* 0x0000000107077824 */ /* 0x000fca00078e0a04 */
[----:B------:R-:W-:-:S05]  /*0200*/  LOP3.LUT R8, R7, 0x7, RZ, 0xc0, !PT ;  /* 0x0000000707087812 */ /* 0x000fca00078ec0ff */
[----:B------:R-:W-:Y:S02]  /*0210*/  VIADD R9, R8, 0xffffffff ;  /* 0xffffffff08097836 */ /* 0x000fe40000000000 */
[----:B------:R-:W-:Y:S01]  /*0220*/  VIADD R8, R6, 0x4 ;  /* 0x0000000406087836 */ /* 0x000fe20000000000 */
[----:B0-----:R-:W-:Y:S02]  /*0230*/  USHF.R.S32.HI UR4, URZ, 0x1f, UR4 ;  /* 0x0000001fff047899 */ /* 0x001fe40008011404 */
[----:B------:R-:W-:Y:S01]  /*0240*/  ISETP.GE.U32.AND P0, PT, R9, 0x3, PT ;  /* 0x000000030900780c */ /* 0x000fe20003f06070 */
[----:B------:R-:W-:Y:S01]  /*0250*/  IMAD.MOV.U32 R9, RZ, RZ, R5 ;  /* 0x000000ffff097224 */ /* 0x000fe200078e0005 */
[----:B------:R-:W-:Y:S01]  /*0260*/  LOP3.LUT R10, R8, 0xfffffff8, RZ, 0xc0, !PT ;  /* 0xfffffff8080a7812 */ /* 0x000fe200078ec0ff */
[----:B------:R-:W-:Y:S02]  /*0270*/  VIADD R8, R4, 0xfffffffd ;  /* 0xfffffffd04087836 */ /* 0x000fe40000000000 */
[----:B------:R-:W-:-:S02]  /*0280*/  IMAD.U32 R11, RZ, RZ, UR4 ;  /* 0x00000004ff0b7e24 */ /* 0x000fc4000f8e00ff */
[----:B------:R-:W-:-:S07]  /*0290*/  IMAD.MOV R10, RZ, RZ, -R10 ;  /* 0x000000ffff0a7224 */ /* 0x000fce00078e0a0a */
.L_x_28:
[----:B------:R-:W-:Y:S01]  /*02a0*/  ISETP.GT.AND P1, PT, R8, R3, PT ;  /* 0x000000030800720c */ /* 0x000fe20003f24270 */
[----:B------:R-:W-:-:S12]  /*02b0*/  BSSY.RECONVERGENT B0, `(.L_x_18) ;  /* 0x000009b000007945 */ /* 0x000fd80003800200 */
[----:B------:R-:W-:Y:S05]  /*02c0*/  @P1 BRA `(.L_x_19) ;  /* 0x0000000800641947 */ /* 0x000fea0003800000 */
[----:B------:R-:W-:Y:S01]  /*02d0*/  VIADD R12, R6, 0x3 ;  /* 0x00000003060c7836 */ /* 0x000fe20000000000 */
[----:B------:R-:W-:Y:S01]  /*02e0*/  BSSY.RECONVERGENT B2, `(.L_x_20) ;  /* 0x0000047000027945 */ /* 0x000fe20003800200 */
[----:B------:R-:W-:-:S03]  /*02f0*/  IMAD.MOV.U32 R22, RZ, RZ, R8 ;  /* 0x000000ffff167224 */ /* 0x000fc600078e0008 */
[----:B------:R-:W-:-:S13]  /*0300*/  ISETP.GE.U32.AND P1, PT, R12, 0x7, PT ;  /* 0x000000070c00780c */ /* 0x000fda0003f26070 */
[----:B------:R-:W-:Y:S05]  /*0310*/  @!P1 BRA `(.L_x_21) ;  /* 0x00000004000c9947 */ /* 0x000fea0003800000 */
[----:B------:R-:W0:Y:S01]  /*0320*/  LDC R23, c[0x0][0x398] ;  /* 0x0000e600ff177b82 */ /* 0x000e220000000800 */
[----:B------:R-:W1:Y:S01]  /*0330*/  LDCU UR4, c[0x0][0x390] ;  /* 0x00007200ff0477ac */ /* 0x000e620008000800 */
[----:B------:R-:W-:Y:S01]  /*0340*/  BSSY.RECONVERGENT B3, `(.L_x_22) ;  /* 0x000003f000037945 */ /* 0x000fe20003800200 */
[----:B------:R-:W-:Y:S02]  /*0350*/  IMAD.MOV.U32 R22, RZ, RZ, R10 ;  /* 0x000000ffff167224 */ /* 0x000fe400078e000a */
[----:B------:R-:W-:Y:S02]  /*0360*/  IMAD.MOV.U32 R24, RZ, RZ, R4 ;  /* 0x000000ffff187224 */ /* 0x000fe400078e0004 */
[----:B-1----:R-:W-:Y:S01]  /*0370*/  IMAD R26, R9, UR4, R8 ;  /* 0x00000004091a7c24 */ /* 0x002fe2000f8e0208 */
[----:B0-----:R-:W-:-:S03]  /*0380*/  SHF.R.S32.HI R11, RZ, 0x1f, R23 ;  /* 0x0000001fff0b7819 */ /* 0x001fc60000011417 */
[----:B------:R-:W-:-:S07]  /*0390*/  IMAD R26, R26, R23, RZ ;  /* 0x000000171a1a7224 */ /* 0x000fce00078e02ff */
.L_x_23:
[----:B------:R-:W-:-:S04]  /*03a0*/  IADD3 R16, P1, PT, R26, UR8, RZ ;  /* 0x000000081a107c10 */ /* 0x000fc8000ff3e0ff */
[----:B------:R-:W-:Y:S02]  /*03b0*/  LEA.HI.X.SX32 R17, R26, UR9, 0x1, P1 ;  /* 0x000000091a117c11 */ /* 0x000fe400088f0eff */
[----:B------:R-:W-:-:S03]  /*03c0*/  IADD3 R20, P1, PT, R16, R23, RZ ;  /* 0x0000001710147210 */ /* 0x000fc60007f3e0ff */
[----:B------:R-:W2:Y:S02]  /*03d0*/  LDG.E.U8 R12, desc[UR6][R16.64] ;  /* 0x00000006100c7981 */ /* 0x000ea4000c1e1100 */
[----:B------:R-:W-:Y:S02]  /*03e0*/  IMAD.X R21, R11, 0x1, R17, P1 ;  /* 0x000000010b157824 */ /* 0x000fe400008e0611 */
[----:B------:R-:W3:Y:S04]  /*03f0*/  LDG.E.U8 R15, desc[UR6][R16.64+0x1] ;  /* 0x00000106100f7981 */ /* 0x000ee8000c1e1100 */
[----:B------:R-:W2:Y:S04]  /*0400*/  LDG.E.U8 R13, desc[UR6][R20.64] ;  /* 0x00000006140d7981 */ /* 0x000ea8000c1e1100 */
[----:B------:R-:W3:Y:S04]  /*0410*/  LDG.E.U8 R27, desc[UR6][R20.64+0x1] ;  /* 0x00000106141b7981 */ /* 0x000ee8000c1e1100 */
[----:B------:R-:W4:Y:S04]  /*0420*/  LDG.E.U8 R28, desc[UR6][R16.64+0x2] ;  /* 0x00000206101c7981 */ /* 0x000f28000c1e1100 */
[----:B------:R-:W4:Y:S01]  /*0430*/  LDG.E.U8 R29, desc[UR6][R20.64+0x2] ;  /* 0x00000206141d7981 */ /* 0x000f22000c1e1100 */
[----:B--2---:R-:W-:-:S02]  /*0440*/  IADD3 R25, PT, PT, R13, R25, R12 ;  /* 0x000000190d197210 */ /* 0x004fc40007ffe00c */
[----:B------:R-:W-:-:S05]  /*0450*/  IADD3 R12, P1, PT, R20, R23, RZ ;  /* 0x00000017140c7210 */ /* 0x000fca0007f3e0ff */
[----:B------:R-:W-:Y:S01]  /*0460*/  IMAD.X R13, R11, 0x1, R21, P1 ;  /* 0x000000010b0d7824 */ /* 0x000fe200008e0615 */
[----:B------:R-:W-:Y:S02]  /*0470*/  IADD3 R14, P1, PT, R12, R23, RZ ;  /* 0x000000170c0e7210 */ /* 0x000fe40007f3e0ff */
[----:B---3--:R-:W-:Y:S02]  /*0480*/  IADD3 R18, PT, PT, R27, R18, R15 ;  /* 0x000000121b127210 */ /* 0x008fe40007ffe00f */
[----:B------:R-:W2:Y:S01]  /*0490*/  LDG.E.U8 R17, desc[UR6][R12.64+0x1] ;  /* 0x000001060c117981 */ /* 0x000ea2000c1e1100 */
[----:B------:R-:W-:Y:S01]  /*04a0*/  IMAD.X R15, R11, 0x1, R13, P1 ;  /* 0x000000010b0f7824 */ /* 0x000fe200008e060d */
[----:B----4-:R-:W-:Y:S02]  /*04b0*/  IADD3 R27, PT, PT, R29, R19, R28 ;  /* 0x000000131d1b7210 */ /* 0x010fe40007ffe01c */
[----:B------:R-:W3:Y:S04]  /*04c0*/  LDG.E.U8 R28, desc[UR6][R12.64] ;  /* 0x000000060c1c7981 */ /* 0x000ee8000c1e1100 */
[----:B------:R-:W3:Y:S04]  /*04d0*/  LDG.E.U8 R19, desc[UR6][R14.64] ;  /* 0x000000060e137981 */ /* 0x000ee8000c1e1100 */
[----:B------:R-:W2:Y:S01]  /*04e0*/  LDG.E.U8 R29, desc[UR6][R14.64+0x1] ;  /* 0x000001060e1d7981 */ /* 0x000ea2000c1e1100 */
[----:B------:R-:W-:-:S03]  /*04f0*/  IADD3 R16, P1, PT, R14, R23, RZ ;  /* 0x000000170e107210 */ /* 0x000fc60007f3e0ff */
[----:B------:R-:W4:Y:S01]  /*0500*/  LDG.E.U8 R21, desc[UR6][R14.64+0x2] ;  /* 0x000002060e157981 */ /* 0x000f22000c1e1100 */
[----:B---3--:R-:W-:-:S03]  /*0510*/  IADD3 R20, PT, PT, R19, R25, R28 ;  /* 0x0000001913147210 */ /* 0x008fc60007ffe01c */
[----:B------:R-:W4:Y:S01]  /*0520*/  LDG.E.U8 R28, desc[UR6][R12.64+0x2] ;  /* 0x000002060c1c7981 */ /* 0x000f22000c1e1100 */
[----:B--2---:R-:W-:Y:S01]  /*0530*/  IADD3 R25, PT, PT, R29, R18, R17 ;  /* 0x000000121d197210 */ /* 0x004fe20007ffe011 */
[----:B------:R-:W-:Y:S01]  /*0540*/  IMAD.X R17, R11, 0x1, R15, P1 ;  /* 0x000000010b117824 */ /* 0x000fe200008e060f */
[----:B------:R-:W-:-:S04]  /*0550*/  IADD3 R18, P1, PT, R16, R23, RZ ;  /* 0x0000001710127210 */ /* 0x000fc80007f3e0ff */
[----:B------:R-:W2:Y:S01]  /*0560*/  LDG.E.U8 R29, desc[UR6][R16.64] ;  /* 0x00000006101d7981 */ /* 0x000ea2000c1e1100 */
[----:B------:R-:W-:-:S03]  /*0570*/  IMAD.X R19, R11, 0x1, R17, P1 ;  /* 0x000000010b137824 */ /* 0x000fc600008e0611 */
[----:B------:R-:W3:Y:S04]  /*0580*/  LDG.E.U8 R14, desc[UR6][R16.64+0x2] ;  /* 0x00000206100e7981 */ /* 0x000ee8000c1e1100 */
[----:B------:R-:W2:Y:S04]  /*0590*/  LDG.E.U8 R12, desc[UR6][R18.64] ;  /* 0x00000006120c7981 */ /* 0x000ea8000c1e1100 */
[----:B------:R-:W5:Y:S04]  /*05a0*/  LDG.E.U8 R13, desc[UR6][R18.64+0x1] ;  /* 0x00000106120d7981 */ /* 0x000f68000c1e1100 */
[----:B------:R-:W3:Y:S01]  /*05b0*/  LDG.E.U8 R15, desc[UR6][R18.64+0x2] ;  /* 0x00000206120f7981 */ /* 0x000ee2000c1e1100 */
[----:B----4-:R-:W-:-:S02]  /*05c0*/  IADD3 R27, PT, PT, R21, R27, R28 ;  /* 0x0000001b151b7210 */ /* 0x010fc40007ffe01c */
[----:B--2---:R-:W-:Y:S02]  /*05d0*/  IADD3 R28, PT, PT, R12, R20, R29 ;  /* 0x000000140c1c7210 */ /* 0x004fe40007ffe01d */
[----:B------:R-:W5:Y:S01]  /*05e0*/  LDG.E.U8 R29, desc[UR6][R16.64+0x1] ;  /* 0x00000106101d7981 */ /* 0x000f62000c1e1100 */
[----:B------:R-:W-:-:S05]  /*05f0*/  IADD3 R20, P1, PT, R18, R23, RZ ;  /* 0x0000001712147210 */ /* 0x000fca0007f3e0ff */
[----:B------:R-:W-:Y:S01]  /*0600*/  IMAD.X R21, R11, 0x1, R19, P1 ;  /* 0x000000010b157824 */ /* 0x000fe200008e0613 */
[----:B------:R-:W-:Y:S02]  /*0610*/  IADD3 R12, P1, PT, R20, R23, RZ ;  /* 0x00000017140c7210 */ /* 0x000fe40007f3e0ff */
[----:B---3--:R-:W-:Y:S02]  /*0620*/  IADD3 R27, PT, PT, R15, R27, R14 ;  /* 0x0000001b0f1b7210 */ /* 0x008fe40007ffe00e */
[----:B------:R-:W2:Y:S04]  /*0630*/  LDG.E.U8 R14, desc[UR6][R20.64+0x1] ;  /* 0x00000106140e7981 */ /* 0x000ea8000c1e1100 */
[----:B------:R-:W3:Y:S01]  /*0640*/  LDG.E.U8 R16, desc[UR6][R20.64+0x2] ;  /* 0x0000020614107981 */ /* 0x000ee2000c1e1100 */
[----:B-----5:R-:W-:Y:S01]  /*0650*/  IADD3 R29, PT, PT, R13, R25, R29 ;  /* 0x000000190d1d7210 */ /* 0x020fe20007ffe01d */
[----:B------:R-:W-:-:S02]  /*0660*/  IMAD.X R13, R11, 0x1, R21, P1 ;  /* 0x000000010b0d7824 */ /* 0x000fc400008e0615 */
[----:B------:R-:W4:Y:S04]  /*0670*/  LDG.E.U8 R25, desc[UR6][R20.64] ;  /* 0x0000000614197981 */ /* 0x000f28000c1e1100 */
[----:B------:R-:W4:Y:S04]  /*0680*/  LDG.E.U8 R15, desc[UR6][R12.64] ;  /* 0x000000060c0f7981 */ /* 0x000f28000c1e1100 */
[----:B------:R-:W2:Y:S04]  /*0690*/  LDG.E.U8 R18, desc[UR6][R12.64+0x1] ;  /* 0x000001060c127981 */ /* 0x000ea8000c1e1100 */
[----:B------:R-:W3:Y:S01]  /*06a0*/  LDG.E.U8 R19, desc[UR6][R12.64+0x2] ;  /* 0x000002060c137981 */ /* 0x000ee2000c1e1100 */
[----:B------:R-:W-:-:S05]  /*06b0*/  VIADD R22, R22, 0x8 ;  /* 0x0000000816167836 */ /* 0x000fca0000000000 */
[----:B------:R-:W-:Y:S01]  /*06c0*/  ISETP.NE.AND P1, PT, R22, RZ, PT ;  /* 0x000000ff1600720c */ /* 0x000fe20003f25270 */
[----:B------:R-:W-:Y:S02]  /*06d0*/  VIADD R24, R24, 0x8 ;  /* 0x0000000818187836 */ /* 0x000fe40000000000 */
[----:B------:R-:W-:Y:S01]  /*06e0*/  IMAD R26, R23, 0x8, R26 ;  /* 0x00000008171a7824 */ /* 0x000fe200078e021a */
[----:B----4-:R-:W-:Y:S02]  /*06f0*/  IADD3 R25, PT, PT, R15, R28, R25 ;  /* 0x0000001c0f197210 */ /* 0x010fe40007ffe019 */
[----:B--2---:R-:W-:Y:S02]  /*0700*/  IADD3 R18, PT, PT, R18, R29, R14 ;  /* 0x0000001d12127210 */ /* 0x004fe40007ffe00e */
[----:B---3--:R-:W-:-:S05]  /*0710*/  IADD3 R19, PT, PT, R19, R27, R16 ;  /* 0x0000001b13137210 */ /* 0x008fca0007ffe010 */
[----:B------:R-:W-:Y:S05]  /*0720*/  @P1 BRA `(.L_x_23) ;  /* 0xfffffffc001c1947 */ /* 0x000fea000383ffff */
[----:B------:R-:W-:Y:S05]  /*0730*/  BSYNC.RECONVERGENT B3 ;  /* 0x0000000000037941 */ /* 0x000fea0003800200 */
.L_x_22:
[----:B------:R-:W-:-:S07]  /*0740*/  VIADD R22, R24, 0xfffffffd ;  /* 0xfffffffd18167836 */ /* 0x000fce0000000000 */
.L_x_21:
[----:B------:R-:W-:Y:S05]  /*0750*/  BSYNC.RECONVERGENT B2 ;  /* 0x0000000000027941 */ /* 0x000fea0003800200 */
.L_x_20:
        /* <DEDUP_REMOVED lines=14> */
[----:B------:R-:W2:Y:S02]  /*0840*/  LDG.E.U8 R28, desc[UR6][R20.64] ;  /* 0x00000006141c7981 */ /* 0x000ea4000c1e1100 */
[----:B------:R-:W-:Y:S02]  /*0850*/  IMAD.X R13, R11, 0x1, R21, P2 ;  /* 0x000000010b0d7824 */ /* 0x000fe400010e0615 */
[----:B------:R-:W3:Y:S04]  /*0860*/  LDG.E.U8 R23, desc[UR6][R20.64+0x1] ;  /* 0x0000010614177981 */ /* 0x000ee8000c1e1100 */
[----:B------:R-:W2:Y:S01]  /*0870*/  LDG.E.U8 R29, desc[UR6][R12.64] ;  /* 0x000000060c1d7981 */ /* 0x000ea2000c1e1100 */
[----:B------:R-:W-:-:S03]  /*0880*/  IADD3 R14, P2, PT, R12, UR5, RZ ;  /* 0x000000050c0e7c10 */ /* 0x000fc6000ff5e0ff */
[----:B------:R-:W4:Y:S02]  /*0890*/  LDG.E.U8 R24, desc[UR6][R20.64+0x2] ;  /* 0x0000020614187981 */ /* 0x000f24000c1e1100 */
[C---:B------:R-:W-:Y:S01]  /*08a0*/  IMAD.X R15, R11.reuse, 0x1, R13, P2 ;  /* 0x000000010b0f7824 */ /* 0x040fe200010e060d */
[----:B------:R-:W-:Y:S01]  /*08b0*/  IADD3 R16, P2, PT, R14, UR5, RZ ;  /* 0x000000050e107c10 */ /* 0x000fe2000ff5e0ff */
[----:B------:R-:W3:Y:S04]  /*08c0*/  LDG.E.U8 R26, desc[UR6][R12.64+0x1] ;  /* 0x000001060c1a7981 */ /* 0x000ee8000c1e1100 */
[----:B------:R-:W-:Y:S01]  /*08d0*/  IMAD.X R17, R11, 0x1, R15, P2 ;  /* 0x000000010b117824 */ /* 0x000fe200010e060f */
[----:B------:R-:W4:Y:S04]  /*08e0*/  LDG.E.U8 R27, desc[UR6][R12.64+0x2] ;  /* 0x000002060c1b7981 */ /* 0x000f28000c1e1100 */
[----:B------:R-:W5:Y:S04]  /*08f0*/  LDG.E.U8 R20, desc[UR6][R16.64] ;  /* 0x0000000610147981 */ /* 0x000f68000c1e1100 */
[----:B------:R-:W5:Y:S04]  /*0900*/  LDG.E.U8 R21, desc[UR6][R16.64+0x1] ;  /* 0x0000010610157981 */ /* 0x000f68000c1e1100 */
[----:B------:R-:W5:Y:S01]  /*0910*/  LDG.E.U8 R16, desc[UR6][R16.64+0x2] ;  /* 0x0000020610107981 */ /* 0x000f62000c1e1100 */
[----:B--2---:R-:W-:-:S03]  /*0920*/  IADD3 R29, PT, PT, R29, R25, R28 ;  /* 0x000000191d1d7210 */ /* 0x004fc60007ffe01c */
[----:B------:R-:W5:Y:S04]  /*0930*/  LDG.E.U8 R25, desc[UR6][R14.64] ;  /* 0x000000060e197981 */ /* 0x000f68000c1e1100 */
[----:B------:R-:W2:Y:S04]  /*0940*/  LDG.E.U8 R28, desc[UR6][R14.64+0x1] ;  /* 0x000001060e1c7981 */ /* 0x000ea8000c1e1100 */
[----:B------:R-:W2:Y:S01]  /*0950*/  LDG.E.U8 R14, desc[UR6][R14.64+0x2] ;  /* 0x000002060e0e7981 */ /* 0x000ea2000c1e1100 */
[----:B---3--:R-:W-:Y:S02]  /*0960*/  IADD3 R18, PT, PT, R26, R18, R23 ;  /* 0x000000121a127210 */ /* 0x008fe40007ffe017 */
[----:B----4-:R-:W-:Y:S01]  /*0970*/  IADD3 R19, PT, PT, R27, R19, R24 ;  /* 0x000000131b137210 */ /* 0x010fe20007ffe018 */
[----:B------:R-:W-:Y:S01]  /*0980*/  VIADD R22, R22, 0x4 ;  /* 0x0000000416167836 */ /* 0x000fe20000000000 */
[----:B-----5:R-:W-:-:S02]  /*0990*/  IADD3 R25, PT, PT, R20, R29, R25 ;  /* 0x0000001d14197210 */ /* 0x020fc40007ffe019 */
[----:B--2---:R-:W-:Y:S02]  /*09a0*/  IADD3 R18, PT, PT, R21, R18, R28 ;  /* 0x0000001215127210 */ /* 0x004fe40007ffe01c */
[----:B------:R-:W-:-:S07]  /*09b0*/  IADD3 R19, PT, PT, R16, R19, R14 ;  /* 0x0000001310137210 */ /* 0x000fce0007ffe00e */
.L_x_25:
[----:B------:R-:W-:Y:S05]  /*09c0*/  BSYNC.RECONVERGENT B2 ;  /* 0x0000000000027941 */ /* 0x000fea0003800200 */
.L_x_24:
[----:B------:R-:W-:Y:S05]  /*09d0*/  @!P1 BRA `(.L_x_19) ;  /* 0x0000000000a09947 */ /* 0x000fea0003800000 */
[C---:B------:R-:W-:Y:S01]  /*09e0*/  LOP3.LUT R12, R6.reuse, 0x3, RZ, 0xc0, !PT ;  /* 0x00000003060c7812 */ /* 0x040fe200078ec0ff */
[----:B------:R-:W-:Y:S01]  /*09f0*/  BSSY.RECONVERGENT B2, `(.L_x_26) ;  /* 0x0000018000027945 */ /* 0x000fe20003800200 */
[----:B------:R-:W-:Y:S02]  /*0a00*/  LOP3.LUT R13, R6, 0x1, RZ, 0xc0, !PT ;  /* 0x00000001060d7812 */ /* 0x000fe400078ec0ff */
[----:B------:R-:W-:Y:S02]  /*0a10*/  ISETP.NE.AND P1, PT, R12, 0x1, PT ;  /* 0x000000010c00780c */ /* 0x000fe40003f25270 */
[----:B------:R-:W-:-:S11]  /*0a20*/  ISETP.NE.U32.AND P2, PT, R13, 0x1, PT ;  /* 0x000000010d00780c */ /* 0x000fd60003f45070 */
[----:B------:R-:W-:Y:S05]  /*0a30*/  @!P1 BRA `(.L_x_27) ;  /* 0x00000000004c9947 */ /* 0x000fea0003800000 */
        /* <DEDUP_REMOVED lines=11> */
[----:B------:R-:W4:Y:S04]  /*0af0*/  LDG.E.U8 R20, desc[UR6][R14.64+0x2] ;  /* 0x000002060e147981 */ /* 0x000f28000c1e1100 */
[----:B------:R-:W2:Y:S04]  /*0b00*/  LDG.E.U8 R21, desc[UR6][R12.64] ;  /* 0x000000060c157981 */ /* 0x000ea8000c1e1100 */
[----:B------:R-:W3:Y:S04]  /*0b10*/  LDG.E.U8 R23, desc[UR6][R12.64+0x1] ;  /* 0x000001060c177981 */ /* 0x000ee8000c1e1100 */
[----:B------:R-:W4:Y:S01]  /*0b20*/  LDG.E.U8 R24, desc[UR6][R12.64+0x2] ;  /* 0x000002060c187981 */ /* 0x000f22000c1e1100 */
[----:B------:R-:W-:Y:S01]  /*0b30*/  VIADD R22, R22, 0x2 ;  /* 0x0000000216167836 */ /* 0x000fe20000000000 */
[----:B--2---:R-:W-:-:S02]  /*0b40*/  IADD3 R25, PT, PT, R21, R25, R16 ;  /* 0x0000001915197210 */ /* 0x004fc40007ffe010 */
[----:B---3--:R-:W-:Y:S02]  /*0b50*/  IADD3 R18, PT, PT, R23, R18, R17 ;  /* 0x0000001217127210 */ /* 0x008fe40007ffe011 */
[----:B----4-:R-:W-:-:S07]  /*0b60*/  IADD3 R19, PT, PT, R24, R19, R20 ;  /* 0x0000001318137210 */ /* 0x010fce0007ffe014 */
.L_x_27:
[----:B------:R-:W-:Y:S05]  /*0b70*/  BSYNC.RECONVERGENT B2 ;  /* 0x0000000000027941 */ /* 0x000fea0003800200 */
.L_x_26:
[----:B------:R-:W-:Y:S05]  /*0b80*/  @P2 BRA `(.L_x_19) ;  /* 0x0000000000342947 */ /* 0x000fea0003800000 */
        /* <DEDUP_REMOVED lines=10> */
[----:B--2---:R-:W-:Y:S02]  /*0c30*/  IMAD.IADD R25, R25, 0x1, R14 ;  /* 0x0000000119197824 */ /* 0x004fe400078e020e */
[----:B---3--:R-:W-:-:S02]  /*0c40*/  IMAD.IADD R18, R18, 0x1, R15 ;  /* 0x0000000112127824 */ /* 0x008fc400078e020f */
[----:B----4-:R-:W-:-:S07]  /*0c50*/  IMAD.IADD R19, R19, 0x1, R16 ;  /* 0x0000000113137824 */ /* 0x010fce00078e0210 */
.L_x_19:
[----:B------:R-:W-:Y:S05]  /*0c60*/  BSYNC.RECONVERGENT B0 ;  /* 0x0000000000007941 */ /* 0x000fea0003800200 */
.L_x_18:
[C---:B------:R-:W-:Y:S01]  /*0c70*/  ISETP.GE.AND P1, PT, R9.reuse, R0, PT ;  /* 0x000000000900720c */ /* 0x040fe20003f26270 */
[----:B------:R-:W-:-:S12]  /*0c80*/  VIADD R9, R9, 0x1 ;  /* 0x0000000109097836 */ /* 0x000fd80000000000 */
[----:B------:R-:W-:Y:S05]  /*0c90*/  @!P1 BRA `(.L_x_28) ;  /* 0xfffffff400809947 */ /* 0x000fea000383ffff */
.L_x_17:
[----:B------:R-:W-:Y:S05]  /*0ca0*/  BSYNC.RECONVERGENT B1 ;  /* 0x0000000000017941 */ /* 0x000fea0003800200 */
.L_x_16:
[----:B------:R-:W-:Y:S01]  /*0cb0*/  IMAD.IADD R0, R0, 0x1, -R5 ;  /* 0x0000000100007824 */ /* 0x000fe200078e0a05 */
[----:B------:R-:W-:Y:S01]  /*0cc0*/  IABS R12, R19 ;  /* 0x00000013000c7213 */ /* 0x000fe20000000000 */
[----:B------:R-:W-:Y:S01]  /*0cd0*/  VIADD R3, R6, 0x4 ;  /* 0x0000000406037836 */ /* 0x000fe20000000000 */
[----:B------:R-:W0:Y:S03]  /*0ce0*/  LDCU UR10, c[0x0][0x398] ;  /* 0x00007300ff0a77ac */ /* 0x000e260008000800 */
[----:B------:R-:W-:Y:S01]  /*0cf0*/  IMAD R0, R3, R0, R3 ;  /* 0x0000000003007224 */ /* 0x000fe200078e0203 */
[----:B------:R-:W1:Y:S04]  /*0d00*/  LDCU.64 UR4, c[0x0][0x388] ;  /* 0x00007100ff0477ac */ /* 0x000e680008000a00 */
[----:B------:R-:W-:-:S02]  /*0d10*/  IABS R3, R0 ;  /* 0x0000000000037213 */ /* 0x000fc40000000000 */
[----:B------:R-:W-:Y:S02]  /*0d20*/  LOP3.LUT R19, R19, R0, RZ, 0x3c, !PT ;  /* 0x0000000013137212 */ /* 0x000fe400078e3cff */
[----:B------:R-:W2:Y:S08]  /*0d30*/  I2F.RP R6, R3 ;  /* 0x0000000300067306 */ /* 0x000eb00000209400 */
[----:B--2---:R-:W2:Y:S02]  /*0d40*/  MUFU.RCP R6, R6 ;  /* 0x0000000600067308 */ /* 0x004ea40000001000 */
[----:B--2---:R-:W-:Y:S01]  /*0d50*/  VIADD R4, R6, 0xffffffe ;  /* 0x0ffffffe06047836 */ /* 0x004fe20000000000 */
[----:B------:R-:W-:-:S02]  /*0d60*/  IABS R6, R25 ;  /* 0x0000001900067213 */ /* 0x000fc40000000000 */
[----:B------:R-:W-:-:S03]  /*0d70*/  LOP3.LUT R25, R25, R0, RZ, 0x3c, !PT ;  /* 0x0000000019197212 */ /* 0x000fc600078e3cff */
[----:B------:R2:W3:Y:S01]  /*0d80*/  F2I.FTZ.U32.TRUNC.NTZ R5, R4 ;  /* 0x0000000400057305 */ /* 0x0004e2000021f000 */
[----:B------:R-:W-:Y:S01]  /*0d90*/  ISETP.GE.AND P4, PT, R25, RZ, PT ;  /* 0x000000ff1900720c */ /* 0x000fe20003f86270 */
[----:B--2---:R-:W-:Y:S02]  /*0da0*/  IMAD.MOV.U32 R4, RZ, RZ, RZ ;  /* 0x000000ffff047224 */ /* 0x004fe400078e00ff */
[----:B---3--:R-:W-:-:S04]  /*0db0*/  IMAD.MOV R8, RZ, RZ, -R5 ;  /* 0x000000ffff087224 */ /* 0x008fc800078e0a05 */
[----:B------:R-:W-:Y:S01]  /*0dc0*/  IMAD R7, R8, R3, RZ ;  /* 0x0000000308077224 */ /* 0x000fe200078e02ff */
[----:B------:R-:W-:-:S03]  /*0dd0*/  IABS R8, R0 ;  /* 0x0000000000087213 */ /* 0x000fc60000000000 */
[----:B------:R-:W-:Y:S01]  /*0de0*/  IMAD.HI.U32 R5, R5, R7, R4 ;  /* 0x0000000705057227 */ /* 0x000fe200078e0004 */
[----:B------:R-:W-:Y:S02]  /*0df0*/  IABS R7, R18 ;  /* 0x0000001200077213 */ /* 0x000fe40000000000 */
[----:B------:R-:W-:Y:S01]  /*0e00*/  LOP3.LUT R18, R18, R0, RZ, 0x3c, !PT ;  /* 0x0000000012127212 */ /* 0x000fe200078e3cff */
[----:B------:R-:W-:Y:S02]  /*0e10*/  IMAD.MOV R10, RZ, RZ, -R8 ;  /* 0x000000ffff0a7224 */ /* 0x000fe400078e0a08 */
[----:B------:R-:W-:Y:S02]  /*0e20*/  IMAD.MOV.U32 R8, RZ, RZ, R7 ;  /* 0x000000ffff087224 */ /* 0x000fe400078e0007 */
[----:B------:R-:W-:-:S04]  /*0e30*/  IMAD.HI.U32 R4, R5, R6, RZ ;  /* 0x0000000605047227 */ /* 0x000fc800078e00ff */
[----:B------:R-:W-:-:S04]  /*0e40*/  IMAD.HI.U32 R7, R5, R8, RZ ;  /* 0x0000000805077227 */ /* 0x000fc800078e00ff */
[----:B------:R-:W-:Y:S01]  /*0e50*/  IMAD.HI.U32 R9, R5, R12, RZ ;  /* 0x0000000c05097227 */ /* 0x000fe200078e00ff */
[----:B------:R-:W-:-:S03]  /*0e60*/  LOP3.LUT R5, RZ, R0, RZ, 0x33, !PT ;  /* 0x00000000ff057212 */ /* 0x000fc600078e33ff */
[-C--:B------:R-:W-:Y:S02]  /*0e70*/  IMAD R6, R4, R10.reuse, R6 ;  /* 0x0000000a04067224 */ /* 0x080fe400078e0206 */
[-C--:B------:R-:W-:Y:S02]  /*0e80*/  IMAD R8, R7, R10.reuse, R8 ;  /* 0x0000000a07087224 */ /* 0x080fe400078e0208 */
[----:B------:R-:W-:Y:S01]  /*0e90*/  IMAD R10, R9, R10, R12 ;  /* 0x0000000a090a7224 */ /* 0x000fe200078e020c */
[C---:B------:R-:W-:Y:S02]  /*0ea0*/  ISETP.GT.U32.AND P5, PT, R3.reuse, R6, PT ;  /* 0x000000060300720c */ /* 0x040fe40003fa4070 */
[C---:B------:R-:W-:Y:S02]  /*0eb0*/  ISETP.GT.U32.AND P6, PT, R3.reuse, R8, PT ;  /* 0x000000080300720c */ /* 0x040fe40003fc4070 */
[----:B------:R-:W-:-:S09]  /*0ec0*/  ISETP.GT.U32.AND P0, PT, R3, R10, PT ;  /* 0x0000000a0300720c */ /* 0x000fd20003f04070 */
[--C-:B------:R-:W-:Y:S02]  /*0ed0*/  @!P5 IMAD.IADD R6, R6, 0x1, -R3.reuse ;  /* 0x000000010606d824 */ /* 0x100fe400078e0a03 */
[--C-:B------:R-:W-:Y:S02]  /*0ee0*/  @!P6 IMAD.IADD R8, R8, 0x1, -R3.reuse ;  /* 0x000000010808e824 */ /* 0x100fe400078e0a03 */
[----:B------:R-:W-:Y:S01]  /*0ef0*/  @!P0 IMAD.IADD R10, R10, 0x1, -R3 ;  /* 0x000000010a0a8824 */ /* 0x000fe200078e0a03 */
[-C--:B------:R-:W-:Y:S01]  /*0f00*/  ISETP.GE.U32.AND P1, PT, R6, R3.reuse, PT ;  /* 0x000000030600720c */ /* 0x080fe20003f26070 */
[----:B------:R-:W-:Y:S01]  /*0f10*/  @!P5 VIADD R4, R4, 0x1 ;  /* 0x000000010404d836 */ /* 0x000fe20000000000 */
[-C--:B------:R-:W-:Y:S01]  /*0f20*/  ISETP.GE.U32.AND P2, PT, R8, R3.reuse, PT ;  /* 0x000000030800720c */ /* 0x080fe20003f46070 */
[----:B------:R-:W-:Y:S01]  /*0f30*/  @!P6 VIADD R7, R7, 0x1 ;  /* 0x000000010707e836 */ /* 0x000fe20000000000 */
[----:B------:R-:W-:Y:S01]  /*0f40*/  ISETP.GE.U32.AND P3, PT, R10, R3, PT ;  /* 0x000000030a00720c */ /* 0x000fe20003f66070 */
[----:B------:R-:W-:Y:S01]  /*0f50*/  @!P0 VIADD R9, R9, 0x1 ;  /* 0x0000000109098836 */ /* 0x000fe20000000000 */
[----:B------:R-:W-:Y:S01]  /*0f60*/  ISETP.GE.AND P5, PT, R18, RZ, PT ;  /* 0x000000ff1200720c */ /* 0x000fe20003fa6270 */
[----:B0-----:R-:W-:Y:S01]  /*0f70*/  IMAD R3, R2, UR10, RZ ;  /* 0x0000000a02037c24 */ /* 0x001fe2000f8e02ff */
[----:B------:R-:W-:-:S02]  /*0f80*/  ISETP.GE.AND P6, PT, R19, RZ, PT ;  /* 0x000000ff1300720c */ /* 0x000fc40003fc6270 */
[----:B------:R-:W-:-:S03]  /*0f90*/  ISETP.NE.AND P0, PT, R0, RZ, PT ;  /* 0x000000ff0000720c */ /* 0x000fc60003f05270 */
[----:B------:R-:W-:Y:S01]  /*0fa0*/  @P1 VIADD R4, R4, 0x1 ;  /* 0x0000000104041836 */ /* 0x000fe20000000000 */
[----:B-1----:R-:W-:Y:S01]  /*0fb0*/  IADD3 R2, P1, PT, R3, UR4, RZ ;  /* 0x0000000403027c10 */ /* 0x002fe2000ff3e0ff */
[----:B------:R-:W-:Y:S02]  /*0fc0*/  @P2 VIADD R7, R7, 0x1 ;  /* 0x0000000107072836 */ /* 0x000fe40000000000 */
[----:B------:R-:W-:Y:S01]  /*0fd0*/  @P3 VIADD R9, R9, 0x1 ;  /* 0x0000000109093836 */ /* 0x000fe20000000000 */
[----:B------:R-:W-:Y:S01]  /*0fe0*/  LEA.HI.X.SX32 R3, R3, UR5, 0x1, P1 ;  /* 0x0000000503037c11 */ /* 0x000fe200088f0eff */
[----:B------:R-:W-:Y:S02]  /*0ff0*/  IMAD.MOV.U32 R0, RZ, RZ, R7 ;  /* 0x000000ffff007224 */ /* 0x000fe400078e0007 */
[----:B------:R-:W-:Y:S02]  /*1000*/  IMAD.MOV.U32 R6, RZ, RZ, R9 ;  /* 0x000000ffff067224 */ /* 0x000fe400078e0009 */
[----:B------:R-:W-:-:S02]  /*1010*/  @!P4 IMAD.MOV R4, RZ, RZ, -R4 ;  /* 0x000000ffff04c224 */ /* 0x000fc400078e0a04 */
[----:B------:R-:W-:Y:S02]  /*1020*/  @!P5 IMAD.MOV R0, RZ, RZ, -R0 ;  /* 0x000000ffff00d224 */ /* 0x000fe400078e0a00 */
[----:B------:R-:W-:Y:S01]  /*1030*/  @!P6 IMAD.MOV R6, RZ, RZ, -R6 ;  /* 0x000000ffff06e224 */ /* 0x000fe200078e0a06 */
[C---:B------:R-:W-:Y:S02]  /*1040*/  SEL R7, R5.reuse, R4, !P0 ;  /* 0x0000000405077207 */ /* 0x040fe40004000000 */
[C---:B------:R-:W-:Y:S02]  /*1050*/  SEL R9, R5.reuse, R0, !P0 ;  /* 0x0000000005097207 */ /* 0x040fe40004000000 */
[----:B------:R-:W-:Y:S01]  /*1060*/  SEL R5, R5, R6, !P0 ;  /* 0x0000000605057207 */ /* 0x000fe20004000000 */
[----:B------:R-:W-:Y:S04]  /*1070*/  STG.E.U8 desc[UR6][R2.64], R7 ;  /* 0x0000000702007986 */ /* 0x000fe8000c101106 */
[----:B------:R-:W-:Y:S04]  /*1080*/  STG.E.U8 desc[UR6][R2.64+0x1], R9 ;  /* 0x0000010902007986 */ /* 0x000fe8000c101106 */
[----:B------:R-:W-:Y:S01]  /*1090*/  STG.E.U8 desc[UR6][R2.64+0x2], R5 ;  /* 0x0000020502007986 */ /* 0x000fe2000c101106 */
[----:B------:R-:W-:Y:S05]  /*10a0*/  EXIT ;  /* 0x000000000000794d */ /* 0x000fea0003800000 */
.L_x_29:
        /* <DEDUP_REMOVED lines=13> */
.L_x_36:


//--------------------- .text._Z18pixelizationKernelPhS_iii --------------------------
	.section	.text._Z18pixelizationKernelPhS_iii,"ax",@progbits
	.align	128
        .global         _Z18pixelizationKernelPhS_iii
        .type           _Z18pixelizationKernelPhS_iii,@function
        .size           _Z18pixelizationKernelPhS_iii,(.L_x_37 - _Z18pixelizationKernelPhS_iii)
        .other          _Z18pixelizationKernelPhS_iii,@"STO_CUDA_ENTRY STV_DEFAULT"
_Z18pixelizationKernelPhS_iii:
.text._Z18pixelizationKernelPhS_iii:
[----:B------:R-:W-:Y:S01]  /*0000*/  LDC R1, c[0x0][0x37c] ;  /* 0x0000df00ff017b82 */ /* 0x000fe20000000800 */
[----:B------:R-:W0:Y:S07]  /*0010*/  S2R R3, SR_TID.X ;  /* 0x0000000000037919 */ /* 0x000e2e0000002100 */
[----:B------:R-:W0:Y:S01]  /*0020*/  S2UR UR4, SR_CTAID.X ;  /* 0x00000000000479c3 */ /* 0x000e220000002500 */
[----:B------:R-:W1:Y:S01]  /*0030*/  LDCU UR6, c[0x0][0x390] ;  /* 0x00007200ff0677ac */ /* 0x000e620008000800 */
[----:B------:R-:W2:Y:S01]  /*0040*/  S2R R4, SR_TID.Y ;  /* 0x0000000000047919 */ /* 0x000ea20000002200 */
[----:B------:R-:W3:Y:S05]  /*0050*/  LDCU UR8, c[0x0][0x398] ;  /* 0x00007300ff0877ac */ /* 0x000eea0008000800 */
[----:B------:R-:W0:Y:S08]  /*0060*/  LDC R0, c[0x0][0x360] ;  /* 0x0000d800ff007b82 */ /* 0x000e300000000800 */
[----:B------:R-:W4:Y:S08]  /*0070*/  S2UR UR5, SR_CTAID.Y ;  /* 0x00000000000579c3 */ /* 0x000f300000002600 */
[----:B------:R-:W4:Y:S01]  /*0080*/  LDC R2, c[0x0][0x364] ;  /* 0x0000d900ff027b82 */ /* 0x000f220000000800 */
[----:B0-----:R-:W-:Y:S01]  /*0090*/  IMAD R0, R0, UR4, R3 ;  /* 0x0000000400007c24 */ /* 0x001fe2000f8e0203 */
[----:B--2---:R-:W-:-:S13]  /*00a0*/  LOP3.LUT P0, RZ, R3, R4, RZ, 0xfc, !PT ;  /* 0x0000000403ff7212 */ /* 0x004fda000780fcff */
[----:B------:R-:W0:Y:S01]  /*00b0*/  @!P0 LDC.64 R6, c[0x0][0x380] ;  /* 0x0000e000ff068b82 */ /* 0x000e220000000a00 */
[----:B----4-:R-:W-:-:S04]  /*00c0*/  IMAD R3, R2, UR5, R4 ;  /* 0x0000000502037c24 */ /* 0x010fc8000f8e0204 */
[----:B-1----:R-:W-:Y:S01]  /*00d0*/  IMAD R0, R3, UR6, R0 ;  /* 0x0000000603007c24 */ /* 0x002fe2000f8e0200 */
[----:B------:R-:W1:Y:S03]  /*00e0*/  LDCU.64 UR6, c[0x0][0x358] ;  /* 0x00006b00ff0677ac */ /* 0x000e660008000a00 */
[----:B---3--:R-:W-:-:S05]  /*00f0*/  IMAD R0, R0, UR8, RZ ;  /* 0x0000000800007c24 */ /* 0x008fca000f8e02ff */
[----:B0-----:R-:W-:-:S04]  /*0100*/  @!P0 IADD3 R2, P1, PT, R0, R6, RZ ;  /* 0x0000000600028210 */ /* 0x001fc80007f3e0ff */
[----:B------:R-:W-:-:S05]  /*0110*/  @!P0 LEA.HI.X.SX32 R3, R0, R7, 0x1, P1 ;  /* 0x0000000700038211 */ /* 0x000fca00008f0eff */
[----:B-1----:R-:W2:Y:S04]  /*0120*/  @!P0 LDG.E.U8 R6, desc[UR6][R2.64] ;  /* 0x0000000602068981 */ /* 0x002ea8000c1e1100 */
[----:B------:R-:W2:Y:S04]  /*0130*/  @!P0 LDG.E.U8 R7, desc[UR6][R2.64+0x1] ;  /* 0x0000010602078981 */ /* 0x000ea8000c1e1100 */
[----:B------:R-:W3:Y:S01]  /*0140*/  @!P0 LDG.E.U8 R8, desc[UR6][R2.64+0x2] ;  /* 0x0000020602088981 */ /* 0x000ee2000c1e1100 */
[----:B------:R-:W0:Y:S01]  /*0150*/  S2UR UR5, SR_CgaCtaId ;  /* 0x00000000000579c3 */ /* 0x000e220000008800 */
[----:B------:R-:W-:-:S02]  /*0160*/  UMOV UR4, 0x400 ;  /* 0x0000040000047882 */ /* 0x000fc40000000000 */
[----:B0-----:R-:W-:-:S09]  /*0170*/  ULEA UR4, UR5, UR4, 0x18 ;  /* 0x0000000405047291 */ /* 0x001fd2000f8ec0ff */
[----:B--2---:R-:W-:Y:S04]  /*0180*/  @!P0 STS.64 [UR4], R6 ;  /* 0x00000006ff008988 */ /* 0x004fe80008000a04 */
[----:B---3--:R-:W-:Y:S01]  /*0190*/  @!P0 STS [UR4+0x8], R8 ;  /* 0x00000808ff008988 */ /* 0x008fe20008000804 */
[----:B------:R-:W-:Y:S06]  /*01a0*/  BAR.SYNC.DEFER_BLOCKING 0x0 ;  /* 0x0000000000007b1d */ /* 0x000fec0000010000 */
[----:B------:R-:W0:Y:S01]  /*01b0*/  LDS.128 R12, [UR4] ;  /* 0x00000004ff0c7984 */ /* 0x000e220008000c00 */
[----:B------:R-:W1:Y:S02]  /*01c0*/  LDCU.64 UR4, c[0x0][0x388] ;  /* 0x00007100ff0477ac */ /* 0x000e640008000a00 */
[----:B-1----:R-:W-:-:S04]  /*01d0*/  IADD3 R4, P0, PT, R0, UR4, RZ ;  /* 0x0000000400047c10 */ /* 0x002fc8000ff1e0ff */
[----:B------:R-:W-:-:S05]  /*01e0*/  LEA.HI.X.SX32 R5, R0, UR5, 0x1, P0 ;  /* 0x0000000500057c11 */ /* 0x000fca00080f0eff */
[----:B0-----:R-:W-:Y:S04]  /*01f0*/  STG.E.U8 desc[UR6][R4.64], R12 ;  /* 0x0000000c04007986 */ /* 0x001fe8000c101106 */
[----:B------:R-:W-:Y:S04]  /*0200*/  STG.E.U8 desc[UR6][R4.64+0x1], R13 ;  /* 0x0000010d04007986 */ /* 0x000fe8000c101106 */
[----:B------:R-:W-:Y:S01]  /*0210*/  STG.E.U8 desc[UR6][R4.64+0x2], R14 ;  /* 0x0000020e04007986 */ /* 0x000fe2000c101106 */
[----:B------:R-:W-:Y:S05]  /*0220*/  EXIT ;  /* 0x000000000000794d */ /* 0x000fea0003800000 */
.L_x_30:
        /* <DEDUP_REMOVED lines=13> */
.L_x_37:


//--------------------- .nv.shared.reserved.0     --------------------------
	.section	.nv.shared.reserved.0,"aw",@nobits
	.weak		__nv_reservedSMEM_offset_0_alias
	.size		__nv_reservedSMEM_offset_0_alias, 0, 64
	.other		__nv_reservedSMEM_offset_0_alias,@"STO_CUDA_RESERVED_SHARED STV_DEFAULT"
__nv_reservedSMEM_offset_0_alias:
	.zero		0
	.zero		64


//--------------------- .nv.shared._Z18pixelizationKernelPhS_iii --------------------------
	.section	.nv.shared._Z18pixelizationKernelPhS_iii,"aw",@nobits
	.sectionflags	@""
	.align	4
.nv.shared._Z18pixelizationKernelPhS_iii:
	.zero		1036


//--------------------- .nv.constant0._Z16aberrationKernelPhS_iii --------------------------
	.section	.nv.constant0._Z16aberrationKernelPhS_iii,"a",@progbits
	.sectionflags	@""
	.align	4
.nv.constant0._Z16aberrationKernelPhS_iii:
	.zero		924


//--------------------- .nv.constant0._Z18screeenBlendKernelPhS_S_iii --------------------------
	.section	.nv.constant0._Z18screeenBlendKernelPhS_S_iii,"a",@progbits
	.sectionflags	@""
	.align	4
.nv.constant0._Z18screeenBlendKernelPhS_S_iii:
	.zero		932


//--------------------- .nv.constant0._Z11ghostKernelPhS_iii --------------------------
	.section	.nv.constant0._Z11ghostKernelPhS_iii,"a",@progbits
	.sectionflags	@""
	.align	4
.nv.constant0._Z11ghostKernelPhS_iii:
	.zero		924


//--------------------- .nv.constant0._Z12blocksKernelPhS_iii --------------------------
	.section	.nv.constant0._Z12blocksKernelPhS_iii,"a",@progbits
	.sectionflags	@""
	.align	4
.nv.constant0._Z12blocksKernelPhS_iii:
	.zero		924


//--------------------- .nv.constant0._Z14dilationKernelPhS_iii --------------------------
	.section	.nv.constant0._Z14dilationKernelPhS_iii,"a",@progbits
	.sectionflags	@""
	.align	4
.nv.constant0._Z14dilationKernelPhS_iii:
	.zero		924


//--------------------- .nv.constant0._Z10blurKernelPhS_iii --------------------------
	.section	.nv.constant0._Z10blurKernelPhS_iii,"a",@progbits
	.sectionflags	@""
	.align	4
.nv.constant0._Z10blurKernelPhS_iii:
	.zero		924


//--------------------- .nv.constant0._Z18pixelizationKernelPhS_iii --------------------------
	.section	.nv.constant0._Z18pixelizationKernelPhS_iii,"a",@progbits
	.sectionflags	@""
	.align	4
.nv.constant0._Z18pixelizationKernelPhS_iii:
	.zero		924


//--------------------- SYMBOLS --------------------------

	.type		.nv.reservedSmem.offset0,@object
	.size		.nv.reservedSmem.offset0,0x4
	.type		.nv.reservedSmem.cap,@object
	.size		.nv.reservedSmem.cap,0x4
